//
// Generated by NVIDIA NVVM Compiler
//
// Compiler Build ID: CL-36424714
// Cuda compilation tools, release 13.0, V13.0.88
// Based on NVVM 20.0.0
//

.version 9.0
.target sm_100
.address_size 64

	// .globl	vectorAdd_f32
.extern .shared .align 16 .b8 shared_data[];

.visible .entry vectorAdd_f32(
	.param .u64 .ptr .align 1 vectorAdd_f32_param_0,
	.param .u64 .ptr .align 1 vectorAdd_f32_param_1,
	.param .u64 .ptr .align 1 vectorAdd_f32_param_2,
	.param .u32 vectorAdd_f32_param_3
)
{
	.reg .pred 	%p<2>;
	.reg .b32 	%r<6>;
	.reg .b32 	%f<4>;
	.reg .b64 	%rd<11>;

	ld.param.u64 	%rd1, [vectorAdd_f32_param_0];
	ld.param.u64 	%rd2, [vectorAdd_f32_param_1];
	ld.param.u64 	%rd3, [vectorAdd_f32_param_2];
	ld.param.u32 	%r2, [vectorAdd_f32_param_3];
	mov.u32 	%r3, %ctaid.x;
	mov.u32 	%r4, %ntid.x;
	mov.u32 	%r5, %tid.x;
	mad.lo.s32 	%r1, %r3, %r4, %r5;
	setp.ge.s32 	%p1, %r1, %r2;
	@%p1 bra 	$L__BB0_2;
	cvta.to.global.u64 	%rd4, %rd1;
	cvta.to.global.u64 	%rd5, %rd2;
	cvta.to.global.u64 	%rd6, %rd3;
	mul.wide.s32 	%rd7, %r1, 4;
	add.s64 	%rd8, %rd4, %rd7;
	ld.global.f32 	%f1, [%rd8];
	add.s64 	%rd9, %rd5, %rd7;
	ld.global.f32 	%f2, [%rd9];
	add.f32 	%f3, %f1, %f2;
	add.s64 	%rd10, %rd6, %rd7;
	st.global.f32 	[%rd10], %f3;
$L__BB0_2:
	ret;

}
	// .globl	vectorMul_f32
.visible .entry vectorMul_f32(
	.param .u64 .ptr .align 1 vectorMul_f32_param_0,
	.param .u64 .ptr .align 1 vectorMul_f32_param_1,
	.param .u64 .ptr .align 1 vectorMul_f32_param_2,
	.param .u32 vectorMul_f32_param_3
)
{
	.reg .pred 	%p<2>;
	.reg .b32 	%r<6>;
	.reg .b32 	%f<4>;
	.reg .b64 	%rd<11>;

	ld.param.u64 	%rd1, [vectorMul_f32_param_0];
	ld.param.u64 	%rd2, [vectorMul_f32_param_1];
	ld.param.u64 	%rd3, [vectorMul_f32_param_2];
	ld.param.u32 	%r2, [vectorMul_f32_param_3];
	mov.u32 	%r3, %ctaid.x;
	mov.u32 	%r4, %ntid.x;
	mov.u32 	%r5, %tid.x;
	mad.lo.s32 	%r1, %r3, %r4, %r5;
	setp.ge.s32 	%p1, %r1, %r2;
	@%p1 bra 	$L__BB1_2;
	cvta.to.global.u64 	%rd4, %rd1;
	cvta.to.global.u64 	%rd5, %rd2;
	cvta.to.global.u64 	%rd6, %rd3;
	mul.wide.s32 	%rd7, %r1, 4;
	add.s64 	%rd8, %rd4, %rd7;
	ld.global.f32 	%f1, [%rd8];
	add.s64 	%rd9, %rd5, %rd7;
	ld.global.f32 	%f2, [%rd9];
	mul.f32 	%f3, %f1, %f2;
	add.s64 	%rd10, %rd6, %rd7;
	st.global.f32 	[%rd10], %f3;
$L__BB1_2:
	ret;

}
	// .globl	vectorSub_f32
.visible .entry vectorSub_f32(
	.param .u64 .ptr .align 1 vectorSub_f32_param_0,
	.param .u64 .ptr .align 1 vectorSub_f32_param_1,
	.param .u64 .ptr .align 1 vectorSub_f32_param_2,
	.param .u32 vectorSub_f32_param_3
)
{
	.reg .pred 	%p<2>;
	.reg .b32 	%r<6>;
	.reg .b32 	%f<4>;
	.reg .b64 	%rd<11>;

	ld.param.u64 	%rd1, [vectorSub_f32_param_0];
	ld.param.u64 	%rd2, [vectorSub_f32_param_1];
	ld.param.u64 	%rd3, [vectorSub_f32_param_2];
	ld.param.u32 	%r2, [vectorSub_f32_param_3];
	mov.u32 	%r3, %ctaid.x;
	mov.u32 	%r4, %ntid.x;
	mov.u32 	%r5, %tid.x;
	mad.lo.s32 	%r1, %r3, %r4, %r5;
	setp.ge.s32 	%p1, %r1, %r2;
	@%p1 bra 	$L__BB2_2;
	cvta.to.global.u64 	%rd4, %rd1;
	cvta.to.global.u64 	%rd5, %rd2;
	cvta.to.global.u64 	%rd6, %rd3;
	mul.wide.s32 	%rd7, %r1, 4;
	add.s64 	%rd8, %rd4, %rd7;
	ld.global.f32 	%f1, [%rd8];
	add.s64 	%rd9, %rd5, %rd7;
	ld.global.f32 	%f2, [%rd9];
	sub.f32 	%f3, %f1, %f2;
	add.s64 	%rd10, %rd6, %rd7;
	st.global.f32 	[%rd10], %f3;
$L__BB2_2:
	ret;

}
	// .globl	vectorDiv_f32
.visible .entry vectorDiv_f32(
	.param .u64 .ptr .align 1 vectorDiv_f32_param_0,
	.param .u64 .ptr .align 1 vectorDiv_f32_param_1,
	.param .u64 .ptr .align 1 vectorDiv_f32_param_2,
	.param .u32 vectorDiv_f32_param_3
)
{
	.reg .pred 	%p<2>;
	.reg .b32 	%r<6>;
	.reg .b32 	%f<4>;
	.reg .b64 	%rd<11>;

	ld.param.u64 	%rd1, [vectorDiv_f32_param_0];
	ld.param.u64 	%rd2, [vectorDiv_f32_param_1];
	ld.param.u64 	%rd3, [vectorDiv_f32_param_2];
	ld.param.u32 	%r2, [vectorDiv_f32_param_3];
	mov.u32 	%r3, %ctaid.x;
	mov.u32 	%r4, %ntid.x;
	mov.u32 	%r5, %tid.x;
	mad.lo.s32 	%r1, %r3, %r4, %r5;
	setp.ge.s32 	%p1, %r1, %r2;
	@%p1 bra 	$L__BB3_2;
	cvta.to.global.u64 	%rd4, %rd1;
	cvta.to.global.u64 	%rd5, %rd2;
	cvta.to.global.u64 	%rd6, %rd3;
	mul.wide.s32 	%rd7, %r1, 4;
	add.s64 	%rd8, %rd4, %rd7;
	ld.global.f32 	%f1, [%rd8];
	add.s64 	%rd9, %rd5, %rd7;
	ld.global.f32 	%f2, [%rd9];
	div.rn.f32 	%f3, %f1, %f2;
	add.s64 	%rd10, %rd6, %rd7;
	st.global.f32 	[%rd10], %f3;
$L__BB3_2:
	ret;

}
	// .globl	relu_f32
.visible .entry relu_f32(
	.param .u64 .ptr .align 1 relu_f32_param_0,
	.param .u64 .ptr .align 1 relu_f32_param_1,
	.param .u32 relu_f32_param_2
)
{
	.reg .pred 	%p<2>;
	.reg .b32 	%r<6>;
	.reg .b32 	%f<3>;
	.reg .b64 	%rd<8>;

	ld.param.u64 	%rd1, [relu_f32_param_0];
	ld.param.u64 	%rd2, [relu_f32_param_1];
	ld.param.u32 	%r2, [relu_f32_param_2];
	mov.u32 	%r3, %ctaid.x;
	mov.u32 	%r4, %ntid.x;
	mov.u32 	%r5, %tid.x;
	mad.lo.s32 	%r1, %r3, %r4, %r5;
	setp.ge.s32 	%p1, %r1, %r2;
	@%p1 bra 	$L__BB4_2;
	cvta.to.global.u64 	%rd3, %rd1;
	cvta.to.global.u64 	%rd4, %rd2;
	mul.wide.s32 	%rd5, %r1, 4;
	add.s64 	%rd6, %rd3, %rd5;
	ld.global.f32 	%f1, [%rd6];
	max.f32 	%f2, %f1, 0f00000000;
	add.s64 	%rd7, %rd4, %rd5;
	st.global.f32 	[%rd7], %f2;
$L__BB4_2:
	ret;

}
	// .globl	gelu_f32
.visible .entry gelu_f32(
	.param .u64 .ptr .align 1 gelu_f32_param_0,
	.param .u64 .ptr .align 1 gelu_f32_param_1,
	.param .u32 gelu_f32_param_2
)
{
	.reg .pred 	%p<4>;
	.reg .b32 	%r<6>;
	.reg .b32 	%f<24>;
	.reg .b64 	%rd<8>;

	ld.param.u64 	%rd1, [gelu_f32_param_0];
	ld.param.u64 	%rd2, [gelu_f32_param_1];
	ld.param.u32 	%r2, [gelu_f32_param_2];
	mov.u32 	%r3, %ctaid.x;
	mov.u32 	%r4, %ntid.x;
	mov.u32 	%r5, %tid.x;
	mad.lo.s32 	%r1, %r3, %r4, %r5;
	setp.ge.s32 	%p1, %r1, %r2;
	@%p1 bra 	$L__BB5_2;
	cvta.to.global.u64 	%rd3, %rd1;
	cvta.to.global.u64 	%rd4, %rd2;
	mul.wide.s32 	%rd5, %r1, 4;
	add.s64 	%rd6, %rd3, %rd5;
	ld.global.f32 	%f1, [%rd6];
	mul.f32 	%f2, %f1, %f1;
	mul.f32 	%f3, %f1, %f2;
	fma.rn.f32 	%f4, %f3, 0f3D372713, %f1;
	mul.f32 	%f5, %f4, 0f3F4C422A;
	mul.f32 	%f6, %f1, 0f3F000000;
	abs.f32 	%f7, %f5;
	mul.f32 	%f8, %f7, 0f4038AA3B;
	ex2.approx.ftz.f32 	%f9, %f8;
	add.f32 	%f10, %f9, 0f3F800000;
	rcp.approx.ftz.f32 	%f11, %f10;
	fma.rn.f32 	%f12, %f11, 0fC0000000, 0f3F800000;
	setp.ge.f32 	%p2, %f7, 0f41102CB4;
	selp.f32 	%f13, 0f3F800000, %f12, %p2;
	copysign.f32 	%f14, %f5, %f13;
	mul.f32 	%f15, %f5, %f5;
	fma.rn.f32 	%f16, %f15, 0f3C80F082, 0fBD563CAE;
	fma.rn.f32 	%f17, %f16, %f15, 0f3E085941;
	fma.rn.f32 	%f18, %f17, %f15, 0fBEAAA9ED;
	fma.rn.f32 	%f19, %f18, %f15, 0f00000000;
	fma.rn.f32 	%f20, %f19, %f5, %f5;
	setp.ge.f32 	%p3, %f7, 0f3F19999A;
	selp.f32 	%f21, %f14, %f20, %p3;
	add.f32 	%f22, %f21, 0f3F800000;
	mul.f32 	%f23, %f6, %f22;
	add.s64 	%rd7, %rd4, %rd5;
	st.global.f32 	[%rd7], %f23;
$L__BB5_2:
	ret;

}
	// .globl	sigmoid_f32
.visible .entry sigmoid_f32(
	.param .u64 .ptr .align 1 sigmoid_f32_param_0,
	.param .u64 .ptr .align 1 sigmoid_f32_param_1,
	.param .u32 sigmoid_f32_param_2
)
{
	.reg .pred 	%p<2>;
	.reg .b32 	%r<8>;
	.reg .b32 	%f<15>;
	.reg .b64 	%rd<8>;

	ld.param.u64 	%rd1, [sigmoid_f32_param_0];
	ld.param.u64 	%rd2, [sigmoid_f32_param_1];
	ld.param.u32 	%r2, [sigmoid_f32_param_2];
	mov.u32 	%r3, %ctaid.x;
	mov.u32 	%r4, %ntid.x;
	mov.u32 	%r5, %tid.x;
	mad.lo.s32 	%r1, %r3, %r4, %r5;
	setp.ge.s32 	%p1, %r1, %r2;
	@%p1 bra 	$L__BB6_2;
	cvta.to.global.u64 	%rd3, %rd1;
	cvta.to.global.u64 	%rd4, %rd2;
	mul.wide.s32 	%rd5, %r1, 4;
	add.s64 	%rd6, %rd3, %rd5;
	ld.global.f32 	%f1, [%rd6];
	fma.rn.f32 	%f2, %f1, 0fBBBB989D, 0f3F000000;
	cvt.sat.f32.f32 	%f3, %f2;
	mov.f32 	%f4, 0f4B400001;
	mov.f32 	%f5, 0f437C0000;
	fma.rm.f32 	%f6, %f3, %f5, %f4;
	add.f32 	%f7, %f6, 0fCB40007F;
	neg.f32 	%f8, %f7;
	fma.rn.f32 	%f9, %f1, 0fBFB8AA3B, %f8;
	fma.rn.f32 	%f10, %f1, 0fB2A57060, %f9;
	mov.b32 	%r6, %f6;
	shl.b32 	%r7, %r6, 23;
	mov.b32 	%f11, %r7;
	ex2.approx.ftz.f32 	%f12, %f10;
	fma.rn.f32 	%f13, %f12, %f11, 0f3F800000;
	rcp.rn.f32 	%f14, %f13;
	add.s64 	%rd7, %rd4, %rd5;
	st.global.f32 	[%rd7], %f14;
$L__BB6_2:
	ret;

}
	// .globl	tanh_f32
.visible .entry tanh_f32(
	.param .u64 .ptr .align 1 tanh_f32_param_0,
	.param .u64 .ptr .align 1 tanh_f32_param_1,
	.param .u32 tanh_f32_param_2
)
{
	.reg .pred 	%p<4>;
	.reg .b32 	%r<6>;
	.reg .b32 	%f<17>;
	.reg .b64 	%rd<8>;

	ld.param.u64 	%rd1, [tanh_f32_param_0];
	ld.param.u64 	%rd2, [tanh_f32_param_1];
	ld.param.u32 	%r2, [tanh_f32_param_2];
	mov.u32 	%r3, %ctaid.x;
	mov.u32 	%r4, %ntid.x;
	mov.u32 	%r5, %tid.x;
	mad.lo.s32 	%r1, %r3, %r4, %r5;
	setp.ge.s32 	%p1, %r1, %r2;
	@%p1 bra 	$L__BB7_2;
	cvta.to.global.u64 	%rd3, %rd1;
	cvta.to.global.u64 	%rd4, %rd2;
	mul.wide.s32 	%rd5, %r1, 4;
	add.s64 	%rd6, %rd3, %rd5;
	ld.global.f32 	%f1, [%rd6];
	abs.f32 	%f2, %f1;
	mul.f32 	%f3, %f2, 0f4038AA3B;
	ex2.approx.ftz.f32 	%f4, %f3;
	add.f32 	%f5, %f4, 0f3F800000;
	rcp.approx.ftz.f32 	%f6, %f5;
	fma.rn.f32 	%f7, %f6, 0fC0000000, 0f3F800000;
	setp.ge.f32 	%p2, %f2, 0f41102CB4;
	selp.f32 	%f8, 0f3F800000, %f7, %p2;
	copysign.f32 	%f9, %f1, %f8;
	mul.f32 	%f10, %f1, %f1;
	fma.rn.f32 	%f11, %f10, 0f3C80F082, 0fBD563CAE;
	fma.rn.f32 	%f12, %f11, %f10, 0f3E085941;
	fma.rn.f32 	%f13, %f12, %f10, 0fBEAAA9ED;
	fma.rn.f32 	%f14, %f13, %f10, 0f00000000;
	fma.rn.f32 	%f15, %f14, %f1, %f1;
	setp.ge.f32 	%p3, %f2, 0f3F19999A;
	selp.f32 	%f16, %f9, %f15, %p3;
	add.s64 	%rd7, %rd4, %rd5;
	st.global.f32 	[%rd7], %f16;
$L__BB7_2:
	ret;

}
	// .globl	softmax_f32
.visible .entry softmax_f32(
	.param .u64 .ptr .align 1 softmax_f32_param_0,
	.param .u64 .ptr .align 1 softmax_f32_param_1,
	.param .u32 softmax_f32_param_2,
	.param .u32 softmax_f32_param_3
)
{
	.reg .pred 	%p<14>;
	.reg .b32 	%r<32>;
	.reg .b32 	%f<40>;
	.reg .b64 	%rd<15>;

	ld.param.u64 	%rd3, [softmax_f32_param_0];
	ld.param.u64 	%rd4, [softmax_f32_param_1];
	ld.param.u32 	%r17, [softmax_f32_param_2];
	ld.param.u32 	%r16, [softmax_f32_param_3];
	mov.u32 	%r1, %ctaid.x;
	mov.u32 	%r31, %tid.x;
	setp.ge.s32 	%p1, %r1, %r17;
	@%p1 bra 	$L__BB8_19;
	cvta.to.global.u64 	%rd5, %rd4;
	cvta.to.global.u64 	%rd6, %rd3;
	mul.lo.s32 	%r18, %r16, %r1;
	mul.wide.s32 	%rd7, %r18, 4;
	add.s64 	%rd1, %rd6, %rd7;
	add.s64 	%rd2, %rd5, %rd7;
	setp.ge.s32 	%p2, %r31, %r16;
	mov.f32 	%f37, 0fFF800000;
	@%p2 bra 	$L__BB8_4;
	mov.f32 	%f37, 0fFF800000;
	mov.u32 	%r3, %ntid.x;
	mov.u32 	%r27, %r31;
$L__BB8_3:
	mul.wide.s32 	%rd8, %r27, 4;
	add.s64 	%rd9, %rd1, %rd8;
	ld.global.f32 	%f11, [%rd9];
	max.f32 	%f37, %f37, %f11;
	add.s32 	%r27, %r27, %r3;
	setp.lt.s32 	%p3, %r27, %r16;
	@%p3 bra 	$L__BB8_3;
$L__BB8_4:
	shl.b32 	%r19, %r31, 2;
	mov.u32 	%r20, shared_data;
	add.s32 	%r6, %r20, %r19;
	st.shared.f32 	[%r6], %f37;
	bar.sync 	0;
	mov.u32 	%r7, %ntid.x;
	setp.lt.u32 	%p4, %r7, 2;
	@%p4 bra 	$L__BB8_9;
	mov.u32 	%r28, %r7;
$L__BB8_6:
	shr.u32 	%r9, %r28, 1;
	setp.ge.u32 	%p5, %r31, %r9;
	@%p5 bra 	$L__BB8_8;
	ld.shared.f32 	%f12, [%r6];
	shl.b32 	%r21, %r9, 2;
	add.s32 	%r22, %r6, %r21;
	ld.shared.f32 	%f13, [%r22];
	max.f32 	%f14, %f12, %f13;
	st.shared.f32 	[%r6], %f14;
$L__BB8_8:
	bar.sync 	0;
	setp.gt.u32 	%p6, %r28, 3;
	mov.u32 	%r28, %r9;
	@%p6 bra 	$L__BB8_6;
$L__BB8_9:
	setp.ge.s32 	%p7, %r31, %r16;
	ld.shared.f32 	%f4, [shared_data];
	bar.sync 	0;
	mov.f32 	%f39, 0f00000000;
	@%p7 bra 	$L__BB8_12;
	mov.f32 	%f39, 0f00000000;
	mov.u32 	%r29, %r31;
$L__BB8_11:
	mul.wide.s32 	%rd10, %r29, 4;
	add.s64 	%rd11, %rd1, %rd10;
	ld.global.f32 	%f17, [%rd11];
	sub.f32 	%f18, %f17, %f4;
	fma.rn.f32 	%f19, %f18, 0f3BBB989D, 0f3F000000;
	cvt.sat.f32.f32 	%f20, %f19;
	mov.f32 	%f21, 0f4B400001;
	mov.f32 	%f22, 0f437C0000;
	fma.rm.f32 	%f23, %f20, %f22, %f21;
	add.f32 	%f24, %f23, 0fCB40007F;
	neg.f32 	%f25, %f24;
	fma.rn.f32 	%f26, %f18, 0f3FB8AA3B, %f25;
	fma.rn.f32 	%f27, %f18, 0f32A57060, %f26;
	mov.b32 	%r23, %f23;
	shl.b32 	%r24, %r23, 23;
	mov.b32 	%f28, %r24;
	ex2.approx.ftz.f32 	%f29, %f27;
	mul.f32 	%f30, %f29, %f28;
	add.s64 	%rd12, %rd2, %rd10;
	st.global.f32 	[%rd12], %f30;
	add.f32 	%f39, %f39, %f30;
	add.s32 	%r29, %r29, %r7;
	setp.lt.s32 	%p8, %r29, %r16;
	@%p8 bra 	$L__BB8_11;
$L__BB8_12:
	setp.lt.u32 	%p9, %r7, 2;
	st.shared.f32 	[%r6], %f39;
	bar.sync 	0;
	@%p9 bra 	$L__BB8_17;
	mov.u32 	%r30, %r7;
$L__BB8_14:
	shr.u32 	%r13, %r30, 1;
	setp.ge.u32 	%p10, %r31, %r13;
	@%p10 bra 	$L__BB8_16;
	shl.b32 	%r25, %r13, 2;
	add.s32 	%r26, %r6, %r25;
	ld.shared.f32 	%f31, [%r26];
	ld.shared.f32 	%f32, [%r6];
	add.f32 	%f33, %f31, %f32;
	st.shared.f32 	[%r6], %f33;
$L__BB8_16:
	bar.sync 	0;
	setp.gt.u32 	%p11, %r30, 3;
	mov.u32 	%r30, %r13;
	@%p11 bra 	$L__BB8_14;
$L__BB8_17:
	setp.ge.s32 	%p12, %r31, %r16;
	ld.shared.f32 	%f8, [shared_data];
	bar.sync 	0;
	@%p12 bra 	$L__BB8_19;
$L__BB8_18:
	mul.wide.s32 	%rd13, %r31, 4;
	add.s64 	%rd14, %rd2, %rd13;
	ld.global.f32 	%f34, [%rd14];
	div.rn.f32 	%f35, %f34, %f8;
	st.global.f32 	[%rd14], %f35;
	add.s32 	%r31, %r31, %r7;
	setp.lt.s32 	%p13, %r31, %r16;
	@%p13 bra 	$L__BB8_18;
$L__BB8_19:
	ret;

}
	// .globl	layernorm_f32
.visible .entry layernorm_f32(
	.param .u64 .ptr .align 1 layernorm_f32_param_0,
	.param .u64 .ptr .align 1 layernorm_f32_param_1,
	.param .u64 .ptr .align 1 layernorm_f32_param_2,
	.param .u64 .ptr .align 1 layernorm_f32_param_3,
	.param .u32 layernorm_f32_param_4,
	.param .u32 layernorm_f32_param_5,
	.param .f32 layernorm_f32_param_6
)
{
	.reg .pred 	%p<14>;
	.reg .b32 	%r<30>;
	.reg .b32 	%f<38>;
	.reg .b64 	%rd<24>;

	ld.param.u64 	%rd6, [layernorm_f32_param_0];
	ld.param.u64 	%rd7, [layernorm_f32_param_1];
	ld.param.u64 	%rd8, [layernorm_f32_param_2];
	ld.param.u64 	%rd9, [layernorm_f32_param_3];
	ld.param.u32 	%r17, [layernorm_f32_param_4];
	ld.param.u32 	%r16, [layernorm_f32_param_5];
	ld.param.f32 	%f11, [layernorm_f32_param_6];
	mov.u32 	%r1, %ctaid.x;
	mov.u32 	%r29, %tid.x;
	setp.ge.s32 	%p1, %r1, %r17;
	@%p1 bra 	$L__BB9_20;
	cvta.to.global.u64 	%rd10, %rd6;
	mul.lo.s32 	%r18, %r16, %r1;
	cvt.s64.s32 	%rd1, %r18;
	mul.wide.s32 	%rd11, %r18, 4;
	add.s64 	%rd2, %rd10, %rd11;
	setp.ge.s32 	%p2, %r29, %r16;
	mov.f32 	%f35, 0f00000000;
	@%p2 bra 	$L__BB9_4;
	mov.f32 	%f35, 0f00000000;
	mov.u32 	%r3, %ntid.x;
	mov.u32 	%r25, %r29;
$L__BB9_3:
	mul.wide.s32 	%rd12, %r25, 4;
	add.s64 	%rd13, %rd2, %rd12;
	ld.global.f32 	%f14, [%rd13];
	add.f32 	%f35, %f35, %f14;
	add.s32 	%r25, %r25, %r3;
	setp.lt.s32 	%p3, %r25, %r16;
	@%p3 bra 	$L__BB9_3;
$L__BB9_4:
	shl.b32 	%r19, %r29, 2;
	mov.u32 	%r20, shared_data;
	add.s32 	%r6, %r20, %r19;
	st.shared.f32 	[%r6], %f35;
	bar.sync 	0;
	mov.u32 	%r7, %ntid.x;
	setp.lt.u32 	%p4, %r7, 2;
	@%p4 bra 	$L__BB9_9;
	mov.u32 	%r26, %r7;
$L__BB9_6:
	shr.u32 	%r9, %r26, 1;
	setp.ge.u32 	%p5, %r29, %r9;
	@%p5 bra 	$L__BB9_8;
	shl.b32 	%r21, %r9, 2;
	add.s32 	%r22, %r6, %r21;
	ld.shared.f32 	%f15, [%r22];
	ld.shared.f32 	%f16, [%r6];
	add.f32 	%f17, %f15, %f16;
	st.shared.f32 	[%r6], %f17;
$L__BB9_8:
	bar.sync 	0;
	setp.gt.u32 	%p6, %r26, 3;
	mov.u32 	%r26, %r9;
	@%p6 bra 	$L__BB9_6;
$L__BB9_9:
	setp.ge.s32 	%p7, %r29, %r16;
	ld.shared.f32 	%f19, [shared_data];
	cvt.rn.f32.s32 	%f4, %r16;
	div.rn.f32 	%f5, %f19, %f4;
	bar.sync 	0;
	mov.f32 	%f37, 0f00000000;
	@%p7 bra 	$L__BB9_12;
	mov.f32 	%f37, 0f00000000;
	mov.u32 	%r27, %r29;
$L__BB9_11:
	mul.wide.s32 	%rd14, %r27, 4;
	add.s64 	%rd15, %rd2, %rd14;
	ld.global.f32 	%f21, [%rd15];
	sub.f32 	%f22, %f21, %f5;
	fma.rn.f32 	%f37, %f22, %f22, %f37;
	add.s32 	%r27, %r27, %r7;
	setp.lt.s32 	%p8, %r27, %r16;
	@%p8 bra 	$L__BB9_11;
$L__BB9_12:
	setp.lt.u32 	%p9, %r7, 2;
	st.shared.f32 	[%r6], %f37;
	bar.sync 	0;
	@%p9 bra 	$L__BB9_17;
	mov.u32 	%r28, %r7;
$L__BB9_14:
	shr.u32 	%r13, %r28, 1;
	setp.ge.u32 	%p10, %r29, %r13;
	@%p10 bra 	$L__BB9_16;
	shl.b32 	%r23, %r13, 2;
	add.s32 	%r24, %r6, %r23;
	ld.shared.f32 	%f23, [%r24];
	ld.shared.f32 	%f24, [%r6];
	add.f32 	%f25, %f23, %f24;
	st.shared.f32 	[%r6], %f25;
$L__BB9_16:
	bar.sync 	0;
	setp.gt.u32 	%p11, %r28, 3;
	mov.u32 	%r28, %r13;
	@%p11 bra 	$L__BB9_14;
$L__BB9_17:
	setp.ge.s32 	%p12, %r29, %r16;
	ld.shared.f32 	%f26, [shared_data];
	div.rn.f32 	%f27, %f26, %f4;
	add.f32 	%f9, %f11, %f27;
	bar.sync 	0;
	@%p12 bra 	$L__BB9_20;
	cvta.to.global.u64 	%rd3, %rd7;
	cvta.to.global.u64 	%rd4, %rd8;
	cvta.to.global.u64 	%rd5, %rd9;
	rsqrt.approx.f32 	%f10, %f9;
$L__BB9_19:
	cvt.s64.s32 	%rd16, %r29;
	mul.wide.s32 	%rd17, %r29, 4;
	add.s64 	%rd18, %rd2, %rd17;
	ld.global.f32 	%f28, [%rd18];
	sub.f32 	%f29, %f28, %f5;
	mul.f32 	%f30, %f10, %f29;
	add.s64 	%rd19, %rd3, %rd17;
	ld.global.f32 	%f31, [%rd19];
	add.s64 	%rd20, %rd4, %rd17;
	ld.global.f32 	%f32, [%rd20];
	fma.rn.f32 	%f33, %f31, %f30, %f32;
	add.s64 	%rd21, %rd16, %rd1;
	shl.b64 	%rd22, %rd21, 2;
	add.s64 	%rd23, %rd5, %rd22;
	st.global.f32 	[%rd23], %f33;
	add.s32 	%r29, %r29, %r7;
	setp.lt.s32 	%p13, %r29, %r16;
	@%p13 bra 	$L__BB9_19;
$L__BB9_20:
	ret;

}
	// .globl	embedding_lookup_f32
.visible .entry embedding_lookup_f32(
	.param .u64 .ptr .align 1 embedding_lookup_f32_param_0,
	.param .u64 .ptr .align 1 embedding_lookup_f32_param_1,
	.param .u64 .ptr .align 1 embedding_lookup_f32_param_2,
	.param .u32 embedding_lookup_f32_param_3,
	.param .u32 embedding_lookup_f32_param_4,
	.param .u32 embedding_lookup_f32_param_5,
	.param .u32 embedding_lookup_f32_param_6
)
{
	.reg .pred 	%p<9>;
	.reg .b32 	%r<12>;
	.reg .b32 	%f<2>;
	.reg .b64 	%rd<13>;

	ld.param.u64 	%rd1, [embedding_lookup_f32_param_0];
	ld.param.u64 	%rd2, [embedding_lookup_f32_param_1];
	ld.param.u64 	%rd3, [embedding_lookup_f32_param_2];
	ld.param.u32 	%r9, [embedding_lookup_f32_param_3];
	ld.param.u32 	%r6, [embedding_lookup_f32_param_4];
	ld.param.u32 	%r7, [embedding_lookup_f32_param_5];
	ld.param.u32 	%r8, [embedding_lookup_f32_param_6];
	mov.u32 	%r1, %ctaid.x;
	mov.u32 	%r2, %ctaid.y;
	mov.u32 	%r3, %tid.x;
	setp.ge.s32 	%p1, %r1, %r9;
	setp.ge.s32 	%p2, %r2, %r6;
	or.pred  	%p3, %p1, %p2;
	setp.ge.s32 	%p4, %r3, %r8;
	or.pred  	%p5, %p3, %p4;
	@%p5 bra 	$L__BB10_3;
	cvta.to.global.u64 	%rd4, %rd1;
	mad.lo.s32 	%r4, %r6, %r1, %r2;
	mul.wide.u32 	%rd5, %r4, 4;
	add.s64 	%rd6, %rd4, %rd5;
	ld.global.u32 	%r5, [%rd6];
	setp.lt.s32 	%p6, %r5, 0;
	setp.ge.s32 	%p7, %r5, %r7;
	or.pred  	%p8, %p6, %p7;
	@%p8 bra 	$L__BB10_3;
	mad.lo.s32 	%r10, %r4, %r8, %r3;
	mad.lo.s32 	%r11, %r5, %r8, %r3;
	cvta.to.global.u64 	%rd7, %rd2;
	mul.wide.u32 	%rd8, %r11, 4;
	add.s64 	%rd9, %rd7, %rd8;
	ld.global.f32 	%f1, [%rd9];
	cvta.to.global.u64 	%rd10, %rd3;
	mul.wide.u32 	%rd11, %r10, 4;
	add.s64 	%rd12, %rd10, %rd11;
	st.global.f32 	[%rd12], %f1;
$L__BB10_3:
	ret;

}
	// .globl	scaled_dot_product_attention_f32
.visible .entry scaled_dot_product_attention_f32(
	.param .u64 .ptr .align 1 scaled_dot_product_attention_f32_param_0,
	.param .u64 .ptr .align 1 scaled_dot_product_attention_f32_param_1,
	.param .u64 .ptr .align 1 scaled_dot_product_attention_f32_param_2,
	.param .u64 .ptr .align 1 scaled_dot_product_attention_f32_param_3,
	.param .u64 .ptr .align 1 scaled_dot_product_attention_f32_param_4,
	.param .u32 scaled_dot_product_attention_f32_param_5,
	.param .u32 scaled_dot_product_attention_f32_param_6,
	.param .u32 scaled_dot_product_attention_f32_param_7,
	.param .f32 scaled_dot_product_attention_f32_param_8
)
{
	.reg .pred 	%p<15>;
	.reg .b32 	%r<52>;
	.reg .b32 	%f<114>;
	.reg .b64 	%rd<27>;

	ld.param.u64 	%rd6, [scaled_dot_product_attention_f32_param_0];
	ld.param.u64 	%rd7, [scaled_dot_product_attention_f32_param_1];
	ld.param.u64 	%rd5, [scaled_dot_product_attention_f32_param_4];
	ld.param.u32 	%r33, [scaled_dot_product_attention_f32_param_5];
	ld.param.u32 	%r31, [scaled_dot_product_attention_f32_param_6];
	ld.param.u32 	%r32, [scaled_dot_product_attention_f32_param_7];
	ld.param.f32 	%f14, [scaled_dot_product_attention_f32_param_8];
	cvta.to.global.u64 	%rd1, %rd7;
	cvta.to.global.u64 	%rd2, %rd6;
	mov.u32 	%r1, %ctaid.x;
	mov.u32 	%r2, %ctaid.y;
	mov.u32 	%r3, %tid.x;
	setp.ge.s32 	%p1, %r1, %r33;
	setp.ge.s32 	%p2, %r2, %r31;
	or.pred  	%p3, %p1, %p2;
	setp.ge.s32 	%p4, %r3, %r31;
	or.pred  	%p5, %p4, %p3;
	@%p5 bra 	$L__BB11_15;
	setp.lt.s32 	%p6, %r32, 1;
	mov.f32 	%f113, 0f00000000;
	@%p6 bra 	$L__BB11_14;
	mul.lo.s32 	%r35, %r31, %r1;
	mul.lo.s32 	%r36, %r35, %r32;
	mad.lo.s32 	%r4, %r32, %r2, %r36;
	mad.lo.s32 	%r5, %r32, %r3, %r36;
	and.b32  	%r6, %r32, 15;
	setp.lt.u32 	%p7, %r32, 16;
	mov.f32 	%f113, 0f00000000;
	mov.b32 	%r47, 0;
	@%p7 bra 	$L__BB11_5;
	and.b32  	%r47, %r32, 2147483632;
	neg.s32 	%r45, %r47;
	add.s64 	%rd3, %rd2, 32;
	add.s64 	%rd4, %rd1, 32;
	mov.f32 	%f113, 0f00000000;
	mov.u32 	%r43, %r5;
	mov.u32 	%r44, %r4;
$L__BB11_4:
	.pragma "nounroll";
	mul.wide.s32 	%rd8, %r44, 4;
	add.s64 	%rd9, %rd3, %rd8;
	mul.wide.s32 	%rd10, %r43, 4;
	add.s64 	%rd11, %rd4, %rd10;
	ld.global.f32 	%f19, [%rd9+-32];
	ld.global.f32 	%f20, [%rd11+-32];
	fma.rn.f32 	%f21, %f19, %f20, %f113;
	ld.global.f32 	%f22, [%rd9+-28];
	ld.global.f32 	%f23, [%rd11+-28];
	fma.rn.f32 	%f24, %f22, %f23, %f21;
	ld.global.f32 	%f25, [%rd9+-24];
	ld.global.f32 	%f26, [%rd11+-24];
	fma.rn.f32 	%f27, %f25, %f26, %f24;
	ld.global.f32 	%f28, [%rd9+-20];
	ld.global.f32 	%f29, [%rd11+-20];
	fma.rn.f32 	%f30, %f28, %f29, %f27;
	ld.global.f32 	%f31, [%rd9+-16];
	ld.global.f32 	%f32, [%rd11+-16];
	fma.rn.f32 	%f33, %f31, %f32, %f30;
	ld.global.f32 	%f34, [%rd9+-12];
	ld.global.f32 	%f35, [%rd11+-12];
	fma.rn.f32 	%f36, %f34, %f35, %f33;
	ld.global.f32 	%f37, [%rd9+-8];
	ld.global.f32 	%f38, [%rd11+-8];
	fma.rn.f32 	%f39, %f37, %f38, %f36;
	ld.global.f32 	%f40, [%rd9+-4];
	ld.global.f32 	%f41, [%rd11+-4];
	fma.rn.f32 	%f42, %f40, %f41, %f39;
	ld.global.f32 	%f43, [%rd9];
	ld.global.f32 	%f44, [%rd11];
	fma.rn.f32 	%f45, %f43, %f44, %f42;
	ld.global.f32 	%f46, [%rd9+4];
	ld.global.f32 	%f47, [%rd11+4];
	fma.rn.f32 	%f48, %f46, %f47, %f45;
	ld.global.f32 	%f49, [%rd9+8];
	ld.global.f32 	%f50, [%rd11+8];
	fma.rn.f32 	%f51, %f49, %f50, %f48;
	ld.global.f32 	%f52, [%rd9+12];
	ld.global.f32 	%f53, [%rd11+12];
	fma.rn.f32 	%f54, %f52, %f53, %f51;
	ld.global.f32 	%f55, [%rd9+16];
	ld.global.f32 	%f56, [%rd11+16];
	fma.rn.f32 	%f57, %f55, %f56, %f54;
	ld.global.f32 	%f58, [%rd9+20];
	ld.global.f32 	%f59, [%rd11+20];
	fma.rn.f32 	%f60, %f58, %f59, %f57;
	ld.global.f32 	%f61, [%rd9+24];
	ld.global.f32 	%f62, [%rd11+24];
	fma.rn.f32 	%f63, %f61, %f62, %f60;
	ld.global.f32 	%f64, [%rd9+28];
	ld.global.f32 	%f65, [%rd11+28];
	fma.rn.f32 	%f113, %f64, %f65, %f63;
	add.s32 	%r45, %r45, 16;
	add.s32 	%r44, %r44, 16;
	add.s32 	%r43, %r43, 16;
	setp.ne.s32 	%p8, %r45, 0;
	@%p8 bra 	$L__BB11_4;
$L__BB11_5:
	setp.eq.s32 	%p9, %r6, 0;
	@%p9 bra 	$L__BB11_14;
	and.b32  	%r16, %r32, 7;
	setp.lt.u32 	%p10, %r6, 8;
	@%p10 bra 	$L__BB11_8;
	add.s32 	%r37, %r4, %r47;
	add.s32 	%r38, %r5, %r47;
	mul.wide.s32 	%rd12, %r37, 4;
	add.s64 	%rd13, %rd2, %rd12;
	ld.global.f32 	%f67, [%rd13];
	mul.wide.s32 	%rd14, %r38, 4;
	add.s64 	%rd15, %rd1, %rd14;
	ld.global.f32 	%f68, [%rd15];
	fma.rn.f32 	%f69, %f67, %f68, %f113;
	ld.global.f32 	%f70, [%rd13+4];
	ld.global.f32 	%f71, [%rd15+4];
	fma.rn.f32 	%f72, %f70, %f71, %f69;
	ld.global.f32 	%f73, [%rd13+8];
	ld.global.f32 	%f74, [%rd15+8];
	fma.rn.f32 	%f75, %f73, %f74, %f72;
	ld.global.f32 	%f76, [%rd13+12];
	ld.global.f32 	%f77, [%rd15+12];
	fma.rn.f32 	%f78, %f76, %f77, %f75;
	ld.global.f32 	%f79, [%rd13+16];
	ld.global.f32 	%f80, [%rd15+16];
	fma.rn.f32 	%f81, %f79, %f80, %f78;
	ld.global.f32 	%f82, [%rd13+20];
	ld.global.f32 	%f83, [%rd15+20];
	fma.rn.f32 	%f84, %f82, %f83, %f81;
	ld.global.f32 	%f85, [%rd13+24];
	ld.global.f32 	%f86, [%rd15+24];
	fma.rn.f32 	%f87, %f85, %f86, %f84;
	ld.global.f32 	%f88, [%rd13+28];
	ld.global.f32 	%f89, [%rd15+28];
	fma.rn.f32 	%f113, %f88, %f89, %f87;
	add.s32 	%r47, %r47, 8;
$L__BB11_8:
	setp.eq.s32 	%p11, %r16, 0;
	@%p11 bra 	$L__BB11_14;
	and.b32  	%r19, %r32, 3;
	setp.lt.u32 	%p12, %r16, 4;
	@%p12 bra 	$L__BB11_11;
	add.s32 	%r39, %r4, %r47;
	add.s32 	%r40, %r5, %r47;
	mul.wide.s32 	%rd16, %r39, 4;
	add.s64 	%rd17, %rd2, %rd16;
	ld.global.f32 	%f91, [%rd17];
	mul.wide.s32 	%rd18, %r40, 4;
	add.s64 	%rd19, %rd1, %rd18;
	ld.global.f32 	%f92, [%rd19];
	fma.rn.f32 	%f93, %f91, %f92, %f113;
	ld.global.f32 	%f94, [%rd17+4];
	ld.global.f32 	%f95, [%rd19+4];
	fma.rn.f32 	%f96, %f94, %f95, %f93;
	ld.global.f32 	%f97, [%rd17+8];
	ld.global.f32 	%f98, [%rd19+8];
	fma.rn.f32 	%f99, %f97, %f98, %f96;
	ld.global.f32 	%f100, [%rd17+12];
	ld.global.f32 	%f101, [%rd19+12];
	fma.rn.f32 	%f113, %f100, %f101, %f99;
	add.s32 	%r47, %r47, 4;
$L__BB11_11:
	setp.eq.s32 	%p13, %r19, 0;
	@%p13 bra 	$L__BB11_14;
	add.s32 	%r51, %r47, %r5;
	add.s32 	%r50, %r47, %r4;
	neg.s32 	%r49, %r19;
$L__BB11_13:
	.pragma "nounroll";
	mul.wide.s32 	%rd20, %r51, 4;
	add.s64 	%rd21, %rd1, %rd20;
	mul.wide.s32 	%rd22, %r50, 4;
	add.s64 	%rd23, %rd2, %rd22;
	ld.global.f32 	%f102, [%rd23];
	ld.global.f32 	%f103, [%rd21];
	fma.rn.f32 	%f113, %f102, %f103, %f113;
	add.s32 	%r51, %r51, 1;
	add.s32 	%r50, %r50, 1;
	add.s32 	%r49, %r49, 1;
	setp.ne.s32 	%p14, %r49, 0;
	@%p14 bra 	$L__BB11_13;
$L__BB11_14:
	mul.f32 	%f104, %f14, %f113;
	mad.lo.s32 	%r41, %r31, %r1, %r2;
	mad.lo.s32 	%r42, %r41, %r31, %r3;
	cvta.to.global.u64 	%rd24, %rd5;
	mul.wide.s32 	%rd25, %r42, 4;
	add.s64 	%rd26, %rd24, %rd25;
	st.global.f32 	[%rd26], %f104;
$L__BB11_15:
	ret;

}


// ===== COMPILED SASS (sm_100) =====

	.target	sm_100

	.elftype	@"ET_EXEC"


//--------------------- .note.nv.tkinfo           --------------------------
	.section	.note.nv.tkinfo,"",@"SHT_NOTE"
	.sectionflags	@"SHF_NOTE_NV_TKINFO"
	.tkinfo
        /*0018*/ 	.word	0x00000002
        /*0030*/ 	.string	""
        /*0030*/ 	.string	"ptxas"
        /*0030*/ 	.string	"Cuda compilation tools, release 13.0, V13.0.88"
        /*0030*/ 	.string	"Build cuda_13.0.r13.0/compiler.36424714_0"
        /*0030*/ 	.string	"-arch sm_100 -m 64 "



//--------------------- .note.nv.cuinfo           --------------------------
	.section	.note.nv.cuinfo,"",@"SHT_NOTE"
	.sectionflags	@"SHF_NOTE_NV_CUINFO"
        /*0018*/ 	.short	0x0002
        /*001a*/ 	.short	0x0064
        /*001c*/ 	.short	0x0082
	.zero		2


//--------------------- .nv.info                  --------------------------
	.section	.nv.info,"",@"SHT_CUDA_INFO"
	.align	4


	//----- nvinfo : EIATTR_REGCOUNT
	.align		4
        /*0000*/ 	.byte	0x04, 0x2f
        /*0002*/ 	.short	(.L_1 - .L_0)
	.align		4
.L_0:
        /*0004*/ 	.word	index@(vectorAdd_f32)
        /*0008*/ 	.word	0x0000000c


	//----- nvinfo : EIATTR_FRAME_SIZE
	.align		4
.L_1:
        /*000c*/ 	.byte	0x04, 0x11
        /*000e*/ 	.short	(.L_3 - .L_2)
	.align		4
.L_2:
        /*0010*/ 	.word	index@(vectorAdd_f32)
        /*0014*/ 	.word	0x00000000


	//----- nvinfo : EIATTR_REGCOUNT
	.align		4
.L_3:
        /*0018*/ 	.byte	0x04, 0x2f
        /*001a*/ 	.short	(.L_5 - .L_4)
	.align		4
.L_4:
        /*001c*/ 	.word	index@(vectorMul_f32)
        /*0020*/ 	.word	0x0000000c


	//----- nvinfo : EIATTR_FRAME_SIZE
	.align		4
.L_5:
        /*0024*/ 	.byte	0x04, 0x11
        /*0026*/ 	.short	(.L_7 - .L_6)
	.align		4
.L_6:
        /*0028*/ 	.word	index@(vectorMul_f32)
        /*002c*/ 	.word	0x00000000


	//----- nvinfo : EIATTR_REGCOUNT
	.align		4
.L_7:
        /*0030*/ 	.byte	0x04, 0x2f
        /*0032*/ 	.short	(.L_9 - .L_8)
	.align		4
.L_8:
        /*0034*/ 	.word	index@(vectorSub_f32)
        /*0038*/ 	.word	0x0000000c


	//----- nvinfo : EIATTR_FRAME_SIZE
	.align		4
.L_9:
        /*003c*/ 	.byte	0x04, 0x11
        /*003e*/ 	.short	(.L_11 - .L_10)
	.align		4
.L_10:
        /*0040*/ 	.word	index@(vectorSub_f32)
        /*0044*/ 	.word	0x00000000


	//----- nvinfo : EIATTR_REGCOUNT
	.align		4
.L_11:
        /*0048*/ 	.byte	0x04, 0x2f
        /*004a*/ 	.short	(.L_13 - .L_12)
	.align		4
.L_12:
        /*004c*/ 	.word	index@(vectorDiv_f32)
        /*0050*/ 	.word	0x00000010


	//----- nvinfo : EIATTR_FRAME_SIZE
	.align		4
.L_13:
        /*0054*/ 	.byte	0x04, 0x11
        /*0056*/ 	.short	(.L_15 - .L_14)
	.align		4
.L_14:
        /*0058*/ 	.word	index@($__internal_3_$__cuda_sm3x_div_rn_noftz_f32_slowpath)
        /*005c*/ 	.word	0x00000000


	//----- nvinfo : EIATTR_FRAME_SIZE
	.align		4
.L_15:
        /*0060*/ 	.byte	0x04, 0x11
        /*0062*/ 	.short	(.L_17 - .L_16)
	.align		4
.L_16:
        /*0064*/ 	.word	index@(vectorDiv_f32)
        /*0068*/ 	.word	0x00000000


	//----- nvinfo : EIATTR_REGCOUNT
	.align		4
.L_17:
        /*006c*/ 	.byte	0x04, 0x2f
        /*006e*/ 	.short	(.L_19 - .L_18)
	.align		4
.L_18:
        /*0070*/ 	.word	index@(relu_f32)
        /*0074*/ 	.word	0x0000000a


	//----- nvinfo : EIATTR_FRAME_SIZE
	.align		4
.L_19:
        /*0078*/ 	.byte	0x04, 0x11
        /*007a*/ 	.short	(.L_21 - .L_20)
	.align		4
.L_20:
        /*007c*/ 	.word	index@(relu_f32)
        /*0080*/ 	.word	0x00000000


	//----- nvinfo : EIATTR_REGCOUNT
	.align		4
.L_21:
        /*0084*/ 	.byte	0x04, 0x2f
        /*0086*/ 	.short	(.L_23 - .L_22)
	.align		4
.L_22:
        /*0088*/ 	.word	index@(gelu_f32)
        /*008c*/ 	.word	0x0000000e


	//----- nvinfo : EIATTR_FRAME_SIZE
	.align		4
.L_23:
        /*0090*/ 	.byte	0x04, 0x11
        /*0092*/ 	.short	(.L_25 - .L_24)
	.align		4
.L_24:
        /*0094*/ 	.word	index@(gelu_f32)
        /*0098*/ 	.word	0x00000000


	//----- nvinfo : EIATTR_REGCOUNT
	.align		4
.L_25:
        /*009c*/ 	.byte	0x04, 0x2f
        /*009e*/ 	.short	(.L_27 - .L_26)
	.align		4
.L_26:
        /*00a0*/ 	.word	index@(sigmoid_f32)
        /*00a4*/ 	.word	0x0000000e


	//----- nvinfo : EIATTR_FRAME_SIZE
	.align		4
.L_27:
        /*00a8*/ 	.byte	0x04, 0x11
        /*00aa*/ 	.short	(.L_29 - .L_28)
	.align		4
.L_28:
        /*00ac*/ 	.word	index@($__internal_2_$__cuda_sm20_rcp_rn_f32_slowpath)
        /*00b0*/ 	.word	0x00000000


	//----- nvinfo : EIATTR_FRAME_SIZE
	.align		4
.L_29:
        /*00b4*/ 	.byte	0x04, 0x11
        /*00b6*/ 	.short	(.L_31 - .L_30)
	.align		4
.L_30:
        /*00b8*/ 	.word	index@(sigmoid_f32)
        /*00bc*/ 	.word	0x00000000


	//----- nvinfo : EIATTR_REGCOUNT
	.align		4
.L_31:
        /*00c0*/ 	.byte	0x04, 0x2f
        /*00c2*/ 	.short	(.L_33 - .L_32)
	.align		4
.L_32:
        /*00c4*/ 	.word	index@(tanh_f32)
        /*00c8*/ 	.word	0x0000000e


	//----- nvinfo : EIATTR_FRAME_SIZE
	.align		4
.L_33:
        /*00cc*/ 	.byte	0x04, 0x11
        /*00ce*/ 	.short	(.L_35 - .L_34)
	.align		4
.L_34:
        /*00d0*/ 	.word	index@(tanh_f32)
        /*00d4*/ 	.word	0x00000000


	//----- nvinfo : EIATTR_REGCOUNT
	.align		4
.L_35:
        /*00d8*/ 	.byte	0x04, 0x2f
        /*00da*/ 	.short	(.L_37 - .L_36)
	.align		4
.L_36:
        /*00dc*/ 	.word	index@(softmax_f32)
        /*00e0*/ 	.word	0x00000014


	//----- nvinfo : EIATTR_FRAME_SIZE
	.align		4
.L_37:
        /*00e4*/ 	.byte	0x04, 0x11
        /*00e6*/ 	.short	(.L_39 - .L_38)
	.align		4
.L_38:
        /*00e8*/ 	.word	index@($__internal_1_$__cuda_sm3x_div_rn_noftz_f32_slowpath)
        /*00ec*/ 	.word	0x00000000


	//----- nvinfo : EIATTR_FRAME_SIZE
	.align		4
.L_39:
        /*00f0*/ 	.byte	0x04, 0x11
        /*00f2*/ 	.short	(.L_41 - .L_40)
	.align		4
.L_40:
        /*00f4*/ 	.word	index@(softmax_f32)
        /*00f8*/ 	.word	0x00000000


	//----- nvinfo : EIATTR_REGCOUNT
	.align		4
.L_41:
        /*00fc*/ 	.byte	0x04, 0x2f
        /*00fe*/ 	.short	(.L_43 - .L_42)
	.align		4
.L_42:
        /*0100*/ 	.word	index@(layernorm_f32)
        /*0104*/ 	.word	0x00000017


	//----- nvinfo : EIATTR_FRAME_SIZE
	.align		4
.L_43:
        /*0108*/ 	.byte	0x04, 0x11
        /*010a*/ 	.short	(.L_45 - .L_44)
	.align		4
.L_44:
        /*010c*/ 	.word	index@($__internal_0_$__cuda_sm3x_div_rn_noftz_f32_slowpath)
        /*0110*/ 	.word	0x00000000


	//----- nvinfo : EIATTR_FRAME_SIZE
	.align		4
.L_45:
        /*0114*/ 	.byte	0x04, 0x11
        /*0116*/ 	.short	(.L_47 - .L_46)
	.align		4
.L_46:
        /*0118*/ 	.word	index@(layernorm_f32)
        /*011c*/ 	.word	0x00000000


	//----- nvinfo : EIATTR_REGCOUNT
	.align		4
.L_47:
        /*0120*/ 	.byte	0x04, 0x2f
        /*0122*/ 	.short	(.L_49 - .L_48)
	.align		4
.L_48:
        /*0124*/ 	.word	index@(embedding_lookup_f32)
        /*0128*/ 	.word	0x0000000a


	//----- nvinfo : EIATTR_FRAME_SIZE
	.align		4
.L_49:
        /*012c*/ 	.byte	0x04, 0x11
        /*012e*/ 	.short	(.L_51 - .L_50)
	.align		4
.L_50:
        /*0130*/ 	.word	index@(embedding_lookup_f32)
        /*0134*/ 	.word	0x00000000


	//----- nvinfo : EIATTR_REGCOUNT
	.align		4
.L_51:
        /*0138*/ 	.byte	0x04, 0x2f
        /*013a*/ 	.short	(.L_53 - .L_52)
	.align		4
.L_52:
        /*013c*/ 	.word	index@(scaled_dot_product_attention_f32)
        /*0140*/ 	.word	0x0000001f


	//----- nvinfo : EIATTR_FRAME_SIZE
	.align		4
.L_53:
        /*0144*/ 	.byte	0x04, 0x11
        /*0146*/ 	.short	(.L_55 - .L_54)
	.align		4
.L_54:
        /*0148*/ 	.word	index@(scaled_dot_product_attention_f32)
        /*014c*/ 	.word	0x00000000


	//----- nvinfo : EIATTR_MIN_STACK_SIZE
	.align		4
.L_55:
        /*0150*/ 	.byte	0x04, 0x12
        /*0152*/ 	.short	(.L_57 - .L_56)
	.align		4
.L_56:
        /*0154*/ 	.word	index@(scaled_dot_product_attention_f32)
        /*0158*/ 	.word	0x00000000


	//----- nvinfo : EIATTR_MIN_STACK_SIZE
	.align		4
.L_57:
        /*015c*/ 	.byte	0x04, 0x12
        /*015e*/ 	.short	(.L_59 - .L_58)
	.align		4
.L_58:
        /*0160*/ 	.word	index@(embedding_lookup_f32)
        /*0164*/ 	.word	0x00000000


	//----- nvinfo : EIATTR_MIN_STACK_SIZE
	.align		4
.L_59:
        /*0168*/ 	.byte	0x04, 0x12
        /*016a*/ 	.short	(.L_61 - .L_60)
	.align		4
.L_60:
        /*016c*/ 	.word	index@(layernorm_f32)
        /*0170*/ 	.word	0x00000000


	//----- nvinfo : EIATTR_MIN_STACK_SIZE
	.align		4
.L_61:
        /*0174*/ 	.byte	0x04, 0x12
        /*0176*/ 	.short	(.L_63 - .L_62)
	.align		4
.L_62:
        /*0178*/ 	.word	index@(softmax_f32)
        /*017c*/ 	.word	0x00000000


	//----- nvinfo : EIATTR_MIN_STACK_SIZE
	.align		4
.L_63:
        /*0180*/ 	.byte	0x04, 0x12
        /*0182*/ 	.short	(.L_65 - .L_64)
	.align		4
.L_64:
        /*0184*/ 	.word	index@(tanh_f32)
        /*0188*/ 	.word	0x00000000


	//----- nvinfo : EIATTR_MIN_STACK_SIZE
	.align		4
.L_65:
        /*018c*/ 	.byte	0x04, 0x12
        /*018e*/ 	.short	(.L_67 - .L_66)
	.align		4
.L_66:
        /*0190*/ 	.word	index@(sigmoid_f32)
        /*0194*/ 	.word	0x00000000


	//----- nvinfo : EIATTR_MIN_STACK_SIZE
	.align		4
.L_67:
        /*0198*/ 	.byte	0x04, 0x12
        /*019a*/ 	.short	(.L_69 - .L_68)
	.align		4
.L_68:
        /*019c*/ 	.word	index@(gelu_f32)
        /*01a0*/ 	.word	0x00000000


	//----- nvinfo : EIATTR_MIN_STACK_SIZE
	.align		4
.L_69:
        /*01a4*/ 	.byte	0x04, 0x12
        /*01a6*/ 	.short	(.L_71 - .L_70)
	.align		4
.L_70:
        /*01a8*/ 	.word	index@(relu_f32)
        /*01ac*/ 	.word	0x00000000


	//----- nvinfo : EIATTR_MIN_STACK_SIZE
	.align		4
.L_71:
        /*01b0*/ 	.byte	0x04, 0x12
        /*01b2*/ 	.short	(.L_73 - .L_72)
	.align		4
.L_72:
        /*01b4*/ 	.word	index@(vectorDiv_f32)
        /*01b8*/ 	.word	0x00000000


	//----- nvinfo : EIATTR_MIN_STACK_SIZE
	.align		4
.L_73:
        /*01bc*/ 	.byte	0x04, 0x12
        /*01be*/ 	.short	(.L_75 - .L_74)
	.align		4
.L_74:
        /*01c0*/ 	.word	index@(vectorSub_f32)
        /*01c4*/ 	.word	0x00000000


	//----- nvinfo : EIATTR_MIN_STACK_SIZE
	.align		4
.L_75:
        /*01c8*/ 	.byte	0x04, 0x12
        /*01ca*/ 	.short	(.L_77 - .L_76)
	.align		4
.L_76:
        /*01cc*/ 	.word	index@(vectorMul_f32)
        /*01d0*/ 	.word	0x00000000


	//----- nvinfo : EIATTR_MIN_STACK_SIZE
	.align		4
.L_77:
        /*01d4*/ 	.byte	0x04, 0x12
        /*01d6*/ 	.short	(.L_79 - .L_78)
	.align		4
.L_78:
        /*01d8*/ 	.word	index@(vectorAdd_f32)
        /*01dc*/ 	.word	0x00000000
.L_79:


//--------------------- .nv.compat                --------------------------
	.section	.nv.compat,"",@"SHT_CUDA_COMPAT_INFO"
	.align	4
        /*0000*/ 	.byte	0x02, 0x09, 0x00, 0x00, 0x02, 0x02, 0x01, 0x00, 0x02, 0x05, 0x05, 0x00, 0x03, 0x07, 0x01, 0x01
        /*0010*/ 	.byte	0x02, 0x03, 0x00, 0x00, 0x02, 0x06, 0x01, 0x00, 0x04, 0x0b, 0x08, 0x00, 0x01, 0x00, 0x00, 0x00
        /*0020*/ 	.byte	0x00, 0x00, 0x00, 0x00


//--------------------- .nv.info.scaled_dot_product_attention_f32 --------------------------
	.section	.nv.info.scaled_dot_product_attention_f32,"",@"SHT_CUDA_INFO"
	.sectionflags	@""
	.align	4


	//----- nvinfo : EIATTR_CUDA_API_VERSION
	.align		4
        /*0000*/ 	.byte	0x04, 0x37
        /*0002*/ 	.short	(.L_81 - .L_80)
.L_80:
        /*0004*/ 	.word	0x00000082


	//----- nvinfo : EIATTR_KPARAM_INFO
	.align		4
.L_81:
        /*0008*/ 	.byte	0x04, 0x17
        /*000a*/ 	.short	(.L_83 - .L_82)
.L_82:
        /*000c*/ 	.word	0x00000000
        /*0010*/ 	.short	0x0008
        /*0012*/ 	.short	0x0034
        /*0014*/ 	.byte	0x00, 0xf0, 0x11, 0x00


	//----- nvinfo : EIATTR_KPARAM_INFO
	.align		4
.L_83:
        /*0018*/ 	.byte	0x04, 0x17
        /*001a*/ 	.short	(.L_85 - .L_84)
.L_84:
        /*001c*/ 	.word	0x00000000
        /*0020*/ 	.short	0x0007
        /*0022*/ 	.short	0x0030
        /*0024*/ 	.byte	0x00, 0xf0, 0x11, 0x00


	//----- nvinfo : EIATTR_KPARAM_INFO
	.align		4
.L_85:
        /*0028*/ 	.byte	0x04, 0x17
        /*002a*/ 	.short	(.L_87 - .L_86)
.L_86:
        /*002c*/ 	.word	0x00000000
        /*0030*/ 	.short	0x0006
        /*0032*/ 	.short	0x002c
        /*0034*/ 	.byte	0x00, 0xf0, 0x11, 0x00


	//----- nvinfo : EIATTR_KPARAM_INFO
	.align		4
.L_87:
        /*0038*/ 	.byte	0x04, 0x17
        /*003a*/ 	.short	(.L_89 - .L_88)
.L_88:
        /*003c*/ 	.word	0x00000000
        /*0040*/ 	.short	0x0005
        /*0042*/ 	.short	0x0028
        /*0044*/ 	.byte	0x00, 0xf0, 0x11, 0x00


	//----- nvinfo : EIATTR_KPARAM_INFO
	.align		4
.L_89:
        /*0048*/ 	.byte	0x04, 0x17
        /*004a*/ 	.short	(.L_91 - .L_90)
.L_90:
        /*004c*/ 	.word	0x00000000
        /*0050*/ 	.short	0x0004
        /*0052*/ 	.short	0x0020
        /*0054*/ 	.byte	0x00, 0xf5, 0x21, 0x00


	//----- nvinfo : EIATTR_KPARAM_INFO
	.align		4
.L_91:
        /*0058*/ 	.byte	0x04, 0x17
        /*005a*/ 	.short	(.L_93 - .L_92)
.L_92:
        /*005c*/ 	.word	0x00000000
        /*0060*/ 	.short	0x0003
        /*0062*/ 	.short	0x0018
        /*0064*/ 	.byte	0x00, 0xf5, 0x21, 0x00


	//----- nvinfo : EIATTR_KPARAM_INFO
	.align		4
.L_93:
        /*0068*/ 	.byte	0x04, 0x17
        /*006a*/ 	.short	(.L_95 - .L_94)
.L_94:
        /*006c*/ 	.word	0x00000000
        /*0070*/ 	.short	0x0002
        /*0072*/ 	.short	0x0010
        /*0074*/ 	.byte	0x00, 0xf5, 0x21, 0x00


	//----- nvinfo : EIATTR_KPARAM_INFO
	.align		4
.L_95:
        /*0078*/ 	.byte	0x04, 0x17
        /*007a*/ 	.short	(.L_97 - .L_96)
.L_96:
        /*007c*/ 	.word	0x00000000
        /*0080*/ 	.short	0x0001
        /*0082*/ 	.short	0x0008
        /*0084*/ 	.byte	0x00, 0xf5, 0x21, 0x00


	//----- nvinfo : EIATTR_KPARAM_INFO
	.align		4
.L_97:
        /*0088*/ 	.byte	0x04, 0x17
        /*008a*/ 	.short	(.L_99 - .L_98)
.L_98:
        /*008c*/ 	.word	0x00000000
        /*0090*/ 	.short	0x0000
        /*0092*/ 	.short	0x0000
        /*0094*/ 	.byte	0x00, 0xf5, 0x21, 0x00


	//----- nvinfo : EIATTR_SPARSE_MMA_MASK
	.align		4
.L_99:
        /*0098*/ 	.byte	0x03, 0x50
        /*009a*/ 	.short	0x0000


	//----- nvinfo : EIATTR_MAXREG_COUNT
	.align		4
        /*009c*/ 	.byte	0x03, 0x1b
        /*009e*/ 	.short	0x00ff


	//----- nvinfo : EIATTR_MERCURY_ISA_VERSION
	.align		4
        /*00a0*/ 	.byte	0x03, 0x5f
        /*00a2*/ 	.short	0x0101


	//----- nvinfo : EIATTR_VRC_CTA_INIT_COUNT
	.align		4
        /*00a4*/ 	.byte	0x02, 0x4a
	.zero		1
	.zero		1


	//----- nvinfo : EIATTR_EXIT_INSTR_OFFSETS
	.align		4
        /*00a8*/ 	.byte	0x04, 0x1c
        /*00aa*/ 	.short	(.L_101 - .L_100)


	//   ....[0]....
.L_100:
        /*00ac*/ 	.word	0x00000080


	//   ....[1]....
        /*00b0*/ 	.word	0x00000b00


	//----- nvinfo : EIATTR_CBANK_PARAM_SIZE
	.align		4
.L_101:
        /*00b4*/ 	.byte	0x03, 0x19
        /*00b6*/ 	.short	0x0038


	//----- nvinfo : EIATTR_PARAM_CBANK
	.align		4
        /*00b8*/ 	.byte	0x04, 0x0a
        /*00ba*/ 	.short	(.L_103 - .L_102)
	.align		4
.L_102:
        /*00bc*/ 	.word	index@(.nv.constant0.scaled_dot_product_attention_f32)
        /*00c0*/ 	.short	0x0380
        /*00c2*/ 	.short	0x0038


	//----- nvinfo : EIATTR_SW_WAR
	.align		4
.L_103:
        /*00c4*/ 	.byte	0x04, 0x36
        /*00c6*/ 	.short	(.L_105 - .L_104)
.L_104:
        /*00c8*/ 	.word	0x00000008
.L_105:


//--------------------- .nv.info.embedding_lookup_f32 --------------------------
	.section	.nv.info.embedding_lookup_f32,"",@"SHT_CUDA_INFO"
	.sectionflags	@""
	.align	4


	//----- nvinfo : EIATTR_CUDA_API_VERSION
	.align		4
        /*0000*/ 	.byte	0x04, 0x37
        /*0002*/ 	.short	(.L_107 - .L_106)
.L_106:
        /*0004*/ 	.word	0x00000082


	//----- nvinfo : EIATTR_KPARAM_INFO
	.align		4
.L_107:
        /*0008*/ 	.byte	0x04, 0x17
        /*000a*/ 	.short	(.L_109 - .L_108)
.L_108:
        /*000c*/ 	.word	0x00000000
        /*0010*/ 	.short	0x0006
        /*0012*/ 	.short	0x0024
        /*0014*/ 	.byte	0x00, 0xf0, 0x11, 0x00


	//----- nvinfo : EIATTR_KPARAM_INFO
	.align		4
.L_109:
        /*0018*/ 	.byte	0x04, 0x17
        /*001a*/ 	.short	(.L_111 - .L_110)
.L_110:
        /*001c*/ 	.word	0x00000000
        /*0020*/ 	.short	0x0005
        /*0022*/ 	.short	0x0020
        /*0024*/ 	.byte	0x00, 0xf0, 0x11, 0x00


	//----- nvinfo : EIATTR_KPARAM_INFO
	.align		4
.L_111:
        /*0028*/ 	.byte	0x04, 0x17
        /*002a*/ 	.short	(.L_113 - .L_112)
.L_112:
        /*002c*/ 	.word	0x00000000
        /*0030*/ 	.short	0x0004
        /*0032*/ 	.short	0x001c
        /*0034*/ 	.byte	0x00, 0xf0, 0x11, 0x00


	//----- nvinfo : EIATTR_KPARAM_INFO
	.align		4
.L_113:
        /*0038*/ 	.byte	0x04, 0x17
        /*003a*/ 	.short	(.L_115 - .L_114)
.L_114:
        /*003c*/ 	.word	0x00000000
        /*0040*/ 	.short	0x0003
        /*0042*/ 	.short	0x0018
        /*0044*/ 	.byte	0x00, 0xf0, 0x11, 0x00


	//----- nvinfo : EIATTR_KPARAM_INFO
	.align		4
.L_115:
        /*0048*/ 	.byte	0x04, 0x17
        /*004a*/ 	.short	(.L_117 - .L_116)
.L_116:
        /*004c*/ 	.word	0x00000000
        /*0050*/ 	.short	0x0002
        /*0052*/ 	.short	0x0010
        /*0054*/ 	.byte	0x00, 0xf5, 0x21, 0x00


	//----- nvinfo : EIATTR_KPARAM_INFO
	.align		4
.L_117:
        /*0058*/ 	.byte	0x04, 0x17
        /*005a*/ 	.short	(.L_119 - .L_118)
.L_118:
        /*005c*/ 	.word	0x00000000
        /*0060*/ 	.short	0x0001
        /*0062*/ 	.short	0x0008
        /*0064*/ 	.byte	0x00, 0xf5, 0x21, 0x00


	//----- nvinfo : EIATTR_KPARAM_INFO
	.align		4
.L_119:
        /*0068*/ 	.byte	0x04, 0x17
        /*006a*/ 	.short	(.L_121 - .L_120)
.L_120:
        /*006c*/ 	.word	0x00000000
        /*0070*/ 	.short	0x0000
        /*0072*/ 	.short	0x0000
        /*0074*/ 	.byte	0x00, 0xf5, 0x21, 0x00


	//----- nvinfo : EIATTR_SPARSE_MMA_MASK
	.align		4
.L_121:
        /*0078*/ 	.byte	0x03, 0x50
        /*007a*/ 	.short	0x0000


	//----- nvinfo : EIATTR_MAXREG_COUNT
	.align		4
        /*007c*/ 	.byte	0x03, 0x1b
        /*007e*/ 	.short	0x00ff


	//----- nvinfo : EIATTR_MERCURY_ISA_VERSION
	.align		4
        /*0080*/ 	.byte	0x03, 0x5f
        /*0082*/ 	.short	0x0101


	//----- nvinfo : EIATTR_VRC_CTA_INIT_COUNT
	.align		4
        /*0084*/ 	.byte	0x02, 0x4a
	.zero		1
	.zero		1


	//----- nvinfo : EIATTR_EXIT_INSTR_OFFSETS
	.align		4
        /*0088*/ 	.byte	0x04, 0x1c
        /*008a*/ 	.short	(.L_123 - .L_122)


	//   ....[0]....
.L_122:
        /*008c*/ 	.word	0x00000090


	//   ....[1]....
        /*0090*/ 	.word	0x00000120


	//   ....[2]....
        /*0094*/ 	.word	0x000001b0


	//----- nvinfo : EIATTR_CBANK_PARAM_SIZE
	.align		4
.L_123:
        /*0098*/ 	.byte	0x03, 0x19
        /*009a*/ 	.short	0x0028


	//----- nvinfo : EIATTR_PARAM_CBANK
	.align		4
        /*009c*/ 	.byte	0x04, 0x0a
        /*009e*/ 	.short	(.L_125 - .L_124)
	.align		4
.L_124:
        /*00a0*/ 	.word	index@(.nv.constant0.embedding_lookup_f32)
        /*00a4*/ 	.short	0x0380
        /*00a6*/ 	.short	0x0028


	//----- nvinfo : EIATTR_SW_WAR
	.align		4
.L_125:
        /*00a8*/ 	.byte	0x04, 0x36
        /*00aa*/ 	.short	(.L_127 - .L_126)
.L_126:
        /*00ac*/ 	.word	0x00000008
.L_127:


//--------------------- .nv.info.layernorm_f32    --------------------------
	.section	.nv.info.layernorm_f32,"",@"SHT_CUDA_INFO"
	.sectionflags	@""
	.align	4


	//----- nvinfo : EIATTR_CUDA_API_VERSION
	.align		4
        /*0000*/ 	.byte	0x04, 0x37
        /*0002*/ 	.short	(.L_129 - .L_128)
.L_128:
        /*0004*/ 	.word	0x00000082


	//----- nvinfo : EIATTR_KPARAM_INFO
	.align		4
.L_129:
        /*0008*/ 	.byte	0x04, 0x17
        /*000a*/ 	.short	(.L_131 - .L_130)
.L_130:
        /*000c*/ 	.word	0x00000000
        /*0010*/ 	.short	0x0006
        /*0012*/ 	.short	0x0028
        /*0014*/ 	.byte	0x00, 0xf0, 0x11, 0x00


	//----- nvinfo : EIATTR_KPARAM_INFO
	.align		4
.L_131:
        /*0018*/ 	.byte	0x04, 0x17
        /*001a*/ 	.short	(.L_133 - .L_132)
.L_132:
        /*001c*/ 	.word	0x00000000
        /*0020*/ 	.short	0x0005
        /*0022*/ 	.short	0x0024
        /*0024*/ 	.byte	0x00, 0xf0, 0x11, 0x00


	//----- nvinfo : EIATTR_KPARAM_INFO
	.align		4
.L_133:
        /*0028*/ 	.byte	0x04, 0x17
        /*002a*/ 	.short	(.L_135 - .L_134)
.L_134:
        /*002c*/ 	.word	0x00000000
        /*0030*/ 	.short	0x0004
        /*0032*/ 	.short	0x0020
        /*0034*/ 	.byte	0x00, 0xf0, 0x11, 0x00


	//----- nvinfo : EIATTR_KPARAM_INFO
	.align		4
.L_135:
        /*0038*/ 	.byte	0x04, 0x17
        /*003a*/ 	.short	(.L_137 - .L_136)
.L_136:
        /*003c*/ 	.word	0x00000000
        /*0040*/ 	.short	0x0003
        /*0042*/ 	.short	0x0018
        /*0044*/ 	.byte	0x00, 0xf5, 0x21, 0x00


	//----- nvinfo : EIATTR_KPARAM_INFO
	.align		4
.L_137:
        /*0048*/ 	.byte	0x04, 0x17
        /*004a*/ 	.short	(.L_139 - .L_138)
.L_138:
        /*004c*/ 	.word	0x00000000
        /*0050*/ 	.short	0x0002
        /*0052*/ 	.short	0x0010
        /*0054*/ 	.byte	0x00, 0xf5, 0x21, 0x00


	//----- nvinfo : EIATTR_KPARAM_INFO
	.align		4
.L_139:
        /*0058*/ 	.byte	0x04, 0x17
        /*005a*/ 	.short	(.L_141 - .L_140)
.L_140:
        /*005c*/ 	.word	0x00000000
        /*0060*/ 	.short	0x0001
        /*0062*/ 	.short	0x0008
        /*0064*/ 	.byte	0x00, 0xf5, 0x21, 0x00


	//----- nvinfo : EIATTR_KPARAM_INFO
	.align		4
.L_141:
        /*0068*/ 	.byte	0x04, 0x17
        /*006a*/ 	.short	(.L_143 - .L_142)
.L_142:
        /*006c*/ 	.word	0x00000000
        /*0070*/ 	.short	0x0000
        /*0072*/ 	.short	0x0000
        /*0074*/ 	.byte	0x00, 0xf5, 0x21, 0x00


	//----- nvinfo : EIATTR_SPARSE_MMA_MASK
	.align		4
.L_143:
        /*0078*/ 	.byte	0x03, 0x50
        /*007a*/ 	.short	0x0000


	//----- nvinfo : EIATTR_MAXREG_COUNT
	.align		4
        /*007c*/ 	.byte	0x03, 0x1b
        /*007e*/ 	.short	0x00ff


	//----- nvinfo : EIATTR_NUM_BARRIERS
	.align		4
        /*0080*/ 	.byte	0x02, 0x4c
        /*0082*/ 	.byte	0x01
	.zero		1


	//----- nvinfo : EIATTR_MERCURY_ISA_VERSION
	.align		4
        /*0084*/ 	.byte	0x03, 0x5f
        /*0086*/ 	.short	0x0101


	//----- nvinfo : EIATTR_VRC_CTA_INIT_COUNT
	.align		4
        /*0088*/ 	.byte	0x02, 0x4a
	.zero		1
	.zero		1


	//----- nvinfo : EIATTR_EXIT_INSTR_OFFSETS
	.align		4
        /*008c*/ 	.byte	0x04, 0x1c
        /*008e*/ 	.short	(.L_145 - .L_144)


	//   ....[0]....
.L_144:
        /*0090*/ 	.word	0x00000040


	//   ....[1]....
        /*0094*/ 	.word	0x00000730


	//   ....[2]....
        /*0098*/ 	.word	0x000008e0


	//----- nvinfo : EIATTR_CRS_STACK_SIZE
	.align		4
.L_145:
        /*009c*/ 	.byte	0x04, 0x1e
        /*009e*/ 	.short	(.L_147 - .L_146)
.L_146:
        /*00a0*/ 	.word	0x00000000


	//----- nvinfo : EIATTR_CBANK_PARAM_SIZE
	.align		4
.L_147:
        /*00a4*/ 	.byte	0x03, 0x19
        /*00a6*/ 	.short	0x002c


	//----- nvinfo : EIATTR_PARAM_CBANK
	.align		4
        /*00a8*/ 	.byte	0x04, 0x0a
        /*00aa*/ 	.short	(.L_149 - .L_148)
	.align		4
.L_148:
        /*00ac*/ 	.word	index@(.nv.constant0.layernorm_f32)
        /*00b0*/ 	.short	0x0380
        /*00b2*/ 	.short	0x002c


	//----- nvinfo : EIATTR_SW_WAR
	.align		4
.L_149:
        /*00b4*/ 	.byte	0x04, 0x36
        /*00b6*/ 	.short	(.L_151 - .L_150)
.L_150:
        /*00b8*/ 	.word	0x00000008
.L_151:


//--------------------- .nv.info.softmax_f32      --------------------------
	.section	.nv.info.softmax_f32,"",@"SHT_CUDA_INFO"
	.sectionflags	@""
	.align	4


	//----- nvinfo : EIATTR_CUDA_API_VERSION
	.align		4
        /*0000*/ 	.byte	0x04, 0x37
        /*0002*/ 	.short	(.L_153 - .L_152)
.L_152:
        /*0004*/ 	.word	0x00000082


	//----- nvinfo : EIATTR_KPARAM_INFO
	.align		4
.L_153:
        /*0008*/ 	.byte	0x04, 0x17
        /*000a*/ 	.short	(.L_155 - .L_154)
.L_154:
        /*000c*/ 	.word	0x00000000
        /*0010*/ 	.short	0x0003
        /*0012*/ 	.short	0x0014
        /*0014*/ 	.byte	0x00, 0xf0, 0x11, 0x00


	//----- nvinfo : EIATTR_KPARAM_INFO
	.align		4
.L_155:
        /*0018*/ 	.byte	0x04, 0x17
        /*001a*/ 	.short	(.L_157 - .L_156)
.L_156:
        /*001c*/ 	.word	0x00000000
        /*0020*/ 	.short	0x0002
        /*0022*/ 	.short	0x0010
        /*0024*/ 	.byte	0x00, 0xf0, 0x11, 0x00


	//----- nvinfo : EIATTR_KPARAM_INFO
	.align		4
.L_157:
        /*0028*/ 	.byte	0x04, 0x17
        /*002a*/ 	.short	(.L_159 - .L_158)
.L_158:
        /*002c*/ 	.word	0x00000000
        /*0030*/ 	.short	0x0001
        /*0032*/ 	.short	0x0008
        /*0034*/ 	.byte	0x00, 0xf5, 0x21, 0x00


	//----- nvinfo : EIATTR_KPARAM_INFO
	.align		4
.L_159:
        /*0038*/ 	.byte	0x04, 0x17
        /*003a*/ 	.short	(.L_161 - .L_160)
.L_160:
        /*003c*/ 	.word	0x00000000
        /*0040*/ 	.short	0x0000
        /*0042*/ 	.short	0x0000
        /*0044*/ 	.byte	0x00, 0xf5, 0x21, 0x00


	//----- nvinfo : EIATTR_SPARSE_MMA_MASK
	.align		4
.L_161:
        /*0048*/ 	.byte	0x03, 0x50
        /*004a*/ 	.short	0x0000


	//----- nvinfo : EIATTR_MAXREG_COUNT
	.align		4
        /*004c*/ 	.byte	0x03, 0x1b
        /*004e*/ 	.short	0x00ff


	//----- nvinfo : EIATTR_NUM_BARRIERS
	.align		4
        /*0050*/ 	.byte	0x02, 0x4c
        /*0052*/ 	.byte	0x01
	.zero		1


	//----- nvinfo : EIATTR_MERCURY_ISA_VERSION
	.align		4
        /*0054*/ 	.byte	0x03, 0x5f
        /*0056*/ 	.short	0x0101


	//----- nvinfo : EIATTR_VRC_CTA_INIT_COUNT
	.align		4
        /*0058*/ 	.byte	0x02, 0x4a
	.zero		1
	.zero		1


	//----- nvinfo : EIATTR_EXIT_INSTR_OFFSETS
	.align		4
        /*005c*/ 	.byte	0x04, 0x1c
        /*005e*/ 	.short	(.L_163 - .L_162)


	//   ....[0]....
.L_162:
        /*0060*/ 	.word	0x00000040


	//   ....[1]....
        /*0064*/ 	.word	0x00000680


	//   ....[2]....
        /*0068*/ 	.word	0x000007c0


	//----- nvinfo : EIATTR_CRS_STACK_SIZE
	.align		4
.L_163:
        /*006c*/ 	.byte	0x04, 0x1e
        /*006e*/ 	.short	(.L_165 - .L_164)
.L_164:
        /*0070*/ 	.word	0x00000000


	//----- nvinfo : EIATTR_CBANK_PARAM_SIZE
	.align		4
.L_165:
        /*0074*/ 	.byte	0x03, 0x19
        /*0076*/ 	.short	0x0018


	//----- nvinfo : EIATTR_PARAM_CBANK
	.align		4
        /*0078*/ 	.byte	0x04, 0x0a
        /*007a*/ 	.short	(.L_167 - .L_166)
	.align		4
.L_166:
        /*007c*/ 	.word	index@(.nv.constant0.softmax_f32)
        /*0080*/ 	.short	0x0380
        /*0082*/ 	.short	0x0018


	//----- nvinfo : EIATTR_SW_WAR
	.align		4
.L_167:
        /*0084*/ 	.byte	0x04, 0x36
        /*0086*/ 	.short	(.L_169 - .L_168)
.L_168:
        /*0088*/ 	.word	0x00000008
.L_169:


//--------------------- .nv.info.tanh_f32         --------------------------
	.section	.nv.info.tanh_f32,"",@"SHT_CUDA_INFO"
	.sectionflags	@""
	.align	4


	//----- nvinfo : EIATTR_CUDA_API_VERSION
	.align		4
        /*0000*/ 	.byte	0x04, 0x37
        /*0002*/ 	.short	(.L_171 - .L_170)
.L_170:
        /*0004*/ 	.word	0x00000082


	//----- nvinfo : EIATTR_KPARAM_INFO
	.align		4
.L_171:
        /*0008*/ 	.byte	0x04, 0x17
        /*000a*/ 	.short	(.L_173 - .L_172)
.L_172:
        /*000c*/ 	.word	0x00000000
        /*0010*/ 	.short	0x0002
        /*0012*/ 	.short	0x0010
        /*0014*/ 	.byte	0x00, 0xf0, 0x11, 0x00


	//----- nvinfo : EIATTR_KPARAM_INFO
	.align		4
.L_173:
        /*0018*/ 	.byte	0x04, 0x17
        /*001a*/ 	.short	(.L_175 - .L_174)
.L_174:
        /*001c*/ 	.word	0x00000000
        /*0020*/ 	.short	0x0001
        /*0022*/ 	.short	0x0008
        /*0024*/ 	.byte	0x00, 0xf5, 0x21, 0x00


	//----- nvinfo : EIATTR_KPARAM_INFO
	.align		4
.L_175:
        /*0028*/ 	.byte	0x04, 0x17
        /*002a*/ 	.short	(.L_177 - .L_176)
.L_176:
        /*002c*/ 	.word	0x00000000
        /*0030*/ 	.short	0x0000
        /*0032*/ 	.short	0x0000
        /*0034*/ 	.byte	0x00, 0xf5, 0x21, 0x00


	//----- nvinfo : EIATTR_SPARSE_MMA_MASK
	.align		4
.L_177:
        /*0038*/ 	.byte	0x03, 0x50
        /*003a*/ 	.short	0x0000


	//----- nvinfo : EIATTR_MAXREG_COUNT
	.align		4
        /*003c*/ 	.byte	0x03, 0x1b
        /*003e*/ 	.short	0x00ff


	//----- nvinfo : EIATTR_MERCURY_ISA_VERSION
	.align		4
        /*0040*/ 	.byte	0x03, 0x5f
        /*0042*/ 	.short	0x0101


	//----- nvinfo : EIATTR_VRC_CTA_INIT_COUNT
	.align		4
        /*0044*/ 	.byte	0x02, 0x4a
	.zero		1
	.zero		1


	//----- nvinfo : EIATTR_EXIT_INSTR_OFFSETS
	.align		4
        /*0048*/ 	.byte	0x04, 0x1c
        /*004a*/ 	.short	(.L_179 - .L_178)


	//   ....[0]....
.L_178:
        /*004c*/ 	.word	0x00000070


	//   ....[1]....
        /*0050*/ 	.word	0x00000200


	//----- nvinfo : EIATTR_CBANK_PARAM_SIZE
	.align		4
.L_179:
        /*0054*/ 	.byte	0x03, 0x19
        /*0056*/ 	.short	0x0014


	//----- nvinfo : EIATTR_PARAM_CBANK
	.align		4
        /*0058*/ 	.byte	0x04, 0x0a
        /*005a*/ 	.short	(.L_181 - .L_180)
	.align		4
.L_180:
        /*005c*/ 	.word	index@(.nv.constant0.tanh_f32)
        /*0060*/ 	.short	0x0380
        /*0062*/ 	.short	0x0014


	//----- nvinfo : EIATTR_SW_WAR
	.align		4
.L_181:
        /*0064*/ 	.byte	0x04, 0x36
        /*0066*/ 	.short	(.L_183 - .L_182)
.L_182:
        /*0068*/ 	.word	0x00000008
.L_183:


//--------------------- .nv.info.sigmoid_f32      --------------------------
	.section	.nv.info.sigmoid_f32,"",@"SHT_CUDA_INFO"
	.sectionflags	@""
	.align	4


	//----- nvinfo : EIATTR_CUDA_API_VERSION
	.align		4
        /*0000*/ 	.byte	0x04, 0x37
        /*0002*/ 	.short	(.L_185 - .L_184)
.L_184:
        /*0004*/ 	.word	0x00000082


	//----- nvinfo : EIATTR_KPARAM_INFO
	.align		4
.L_185:
        /*0008*/ 	.byte	0x04, 0x17
        /*000a*/ 	.short	(.L_187 - .L_186)
.L_186:
        /*000c*/ 	.word	0x00000000
        /*0010*/ 	.short	0x0002
        /*0012*/ 	.short	0x0010
        /*0014*/ 	.byte	0x00, 0xf0, 0x11, 0x00


	//----- nvinfo : EIATTR_KPARAM_INFO
	.align		4
.L_187:
        /*0018*/ 	.byte	0x04, 0x17
        /*001a*/ 	.short	(.L_189 - .L_188)
.L_188:
        /*001c*/ 	.word	0x00000000
        /*0020*/ 	.short	0x0001
        /*0022*/ 	.short	0x0008
        /*0024*/ 	.byte	0x00, 0xf5, 0x21, 0x00


	//----- nvinfo : EIATTR_KPARAM_INFO
	.align		4
.L_189:
        /*0028*/ 	.byte	0x04, 0x17
        /*002a*/ 	.short	(.L_191 - .L_190)
.L_190:
        /*002c*/ 	.word	0x00000000
        /*0030*/ 	.short	0x0000
        /*0032*/ 	.short	0x0000
        /*0034*/ 	.byte	0x00, 0xf5, 0x21, 0x00


	//----- nvinfo : EIATTR_SPARSE_MMA_MASK
	.align		4
.L_191:
        /*0038*/ 	.byte	0x03, 0x50
        /*003a*/ 	.short	0x0000


	//----- nvinfo : EIATTR_MAXREG_COUNT
	.align		4
        /*003c*/ 	.byte	0x03, 0x1b
        /*003e*/ 	.short	0x00ff


	//----- nvinfo : EIATTR_MERCURY_ISA_VERSION
	.align		4
        /*0040*/ 	.byte	0x03, 0x5f
        /*0042*/ 	.short	0x0101


	//----- nvinfo : EIATTR_VRC_CTA_INIT_COUNT
	.align		4
        /*0044*/ 	.byte	0x02, 0x4a
	.zero		1
	.zero		1


	//----- nvinfo : EIATTR_EXIT_INSTR_OFFSETS
	.align		4
        /*0048*/ 	.byte	0x04, 0x1c
        /*004a*/ 	.short	(.L_193 - .L_192)


	//   ....[0]....
.L_192:
        /*004c*/ 	.word	0x00000070


	//   ....[1]....
        /*0050*/ 	.word	0x00000260


	//----- nvinfo : EIATTR_CRS_STACK_SIZE
	.align		4
.L_193:
        /*0054*/ 	.byte	0x04, 0x1e
        /*0056*/ 	.short	(.L_195 - .L_194)
.L_194:
        /*0058*/ 	.word	0x00000000


	//----- nvinfo : EIATTR_CBANK_PARAM_SIZE
	.align		4
.L_195:
        /*005c*/ 	.byte	0x03, 0x19
        /*005e*/ 	.short	0x0014


	//----- nvinfo : EIATTR_PARAM_CBANK
	.align		4
        /*0060*/ 	.byte	0x04, 0x0a
        /*0062*/ 	.short	(.L_197 - .L_196)
	.align		4
.L_196:
        /*0064*/ 	.word	index@(.nv.constant0.sigmoid_f32)
        /*0068*/ 	.short	0x0380
        /*006a*/ 	.short	0x0014


	//----- nvinfo : EIATTR_SW_WAR
	.align		4
.L_197:
        /*006c*/ 	.byte	0x04, 0x36
        /*006e*/ 	.short	(.L_199 - .L_198)
.L_198:
        /*0070*/ 	.word	0x00000008
.L_199:


//--------------------- .nv.info.gelu_f32         --------------------------
	.section	.nv.info.gelu_f32,"",@"SHT_CUDA_INFO"
	.sectionflags	@""
	.align	4


	//----- nvinfo : EIATTR_CUDA_API_VERSION
	.align		4
        /*0000*/ 	.byte	0x04, 0x37
        /*0002*/ 	.short	(.L_201 - .L_200)
.L_200:
        /*0004*/ 	.word	0x00000082


	//----- nvinfo : EIATTR_KPARAM_INFO
	.align		4
.L_201:
        /*0008*/ 	.byte	0x04, 0x17
        /*000a*/ 	.short	(.L_203 - .L_202)
.L_202:
        /*000c*/ 	.word	0x00000000
        /*0010*/ 	.short	0x0002
        /*0012*/ 	.short	0x0010
        /*0014*/ 	.byte	0x00, 0xf0, 0x11, 0x00


	//----- nvinfo : EIATTR_KPARAM_INFO
	.align		4
.L_203:
        /*0018*/ 	.byte	0x04, 0x17
        /*001a*/ 	.short	(.L_205 - .L_204)
.L_204:
        /*001c*/ 	.word	0x00000000
        /*0020*/ 	.short	0x0001
        /*0022*/ 	.short	0x0008
        /*0024*/ 	.byte	0x00, 0xf5, 0x21, 0x00


	//----- nvinfo : EIATTR_KPARAM_INFO
	.align		4
.L_205:
        /*0028*/ 	.byte	0x04, 0x17
        /*002a*/ 	.short	(.L_207 - .L_206)
.L_206:
        /*002c*/ 	.word	0x00000000
        /*0030*/ 	.short	0x0000
        /*0032*/ 	.short	0x0000
        /*0034*/ 	.byte	0x00, 0xf5, 0x21, 0x00


	//----- nvinfo : EIATTR_SPARSE_MMA_MASK
	.align		4
.L_207:
        /*0038*/ 	.byte	0x03, 0x50
        /*003a*/ 	.short	0x0000


	//----- nvinfo : EIATTR_MAXREG_COUNT
	.align		4
        /*003c*/ 	.byte	0x03, 0x1b
        /*003e*/ 	.short	0x00ff


	//----- nvinfo : EIATTR_MERCURY_ISA_VERSION
	.align		4
        /*0040*/ 	.byte	0x03, 0x5f
        /*0042*/ 	.short	0x0101


	//----- nvinfo : EIATTR_VRC_CTA_INIT_COUNT
	.align		4
        /*0044*/ 	.byte	0x02, 0x4a
	.zero		1
	.zero		1


	//----- nvinfo : EIATTR_EXIT_INSTR_OFFSETS
	.align		4
        /*0048*/ 	.byte	0x04, 0x1c
        /*004a*/ 	.short	(.L_209 - .L_208)


	//   ....[0]....
.L_208:
        /*004c*/ 	.word	0x00000070


	//   ....[1]....
        /*0050*/ 	.word	0x00000270


	//----- nvinfo : EIATTR_CBANK_PARAM_SIZE
	.align		4
.L_209:
        /*0054*/ 	.byte	0x03, 0x19
        /*0056*/ 	.short	0x0014


	//----- nvinfo : EIATTR_PARAM_CBANK
	.align		4
        /*0058*/ 	.byte	0x04, 0x0a
        /*005a*/ 	.short	(.L_211 - .L_210)
	.align		4
.L_210:
        /*005c*/ 	.word	index@(.nv.constant0.gelu_f32)
        /*0060*/ 	.short	0x0380
        /*0062*/ 	.short	0x0014


	//----- nvinfo : EIATTR_SW_WAR
	.align		4
.L_211:
        /*0064*/ 	.byte	0x04, 0x36
        /*0066*/ 	.short	(.L_213 - .L_212)
.L_212:
        /*0068*/ 	.word	0x00000008
.L_213:


//--------------------- .nv.info.relu_f32         --------------------------
	.section	.nv.info.relu_f32,"",@"SHT_CUDA_INFO"
	.sectionflags	@""
	.align	4


	//----- nvinfo : EIATTR_CUDA_API_VERSION
	.align		4
        /*0000*/ 	.byte	0x04, 0x37
        /*0002*/ 	.short	(.L_215 - .L_214)
.L_214:
        /*0004*/ 	.word	0x00000082


	//----- nvinfo : EIATTR_KPARAM_INFO
	.align		4
.L_215:
        /*0008*/ 	.byte	0x04, 0x17
        /*000a*/ 	.short	(.L_217 - .L_216)
.L_216:
        /*000c*/ 	.word	0x00000000
        /*0010*/ 	.short	0x0002
        /*0012*/ 	.short	0x0010
        /*0014*/ 	.byte	0x00, 0xf0, 0x11, 0x00


	//----- nvinfo : EIATTR_KPARAM_INFO
	.align		4
.L_217:
        /*0018*/ 	.byte	0x04, 0x17
        /*001a*/ 	.short	(.L_219 - .L_218)
.L_218:
        /*001c*/ 	.word	0x00000000
        /*0020*/ 	.short	0x0001
        /*0022*/ 	.short	0x0008
        /*0024*/ 	.byte	0x00, 0xf5, 0x21, 0x00


	//----- nvinfo : EIATTR_KPARAM_INFO
	.align		4
.L_219:
        /*0028*/ 	.byte	0x04, 0x17
        /*002a*/ 	.short	(.L_221 - .L_220)
.L_220:
        /*002c*/ 	.word	0x00000000
        /*0030*/ 	.short	0x0000
        /*0032*/ 	.short	0x0000
        /*0034*/ 	.byte	0x00, 0xf5, 0x21, 0x00


	//----- nvinfo : EIATTR_SPARSE_MMA_MASK
	.align		4
.L_221:
        /*0038*/ 	.byte	0x03, 0x50
        /*003a*/ 	.short	0x0000


	//----- nvinfo : EIATTR_MAXREG_COUNT
	.align		4
        /*003c*/ 	.byte	0x03, 0x1b
        /*003e*/ 	.short	0x00ff


	//----- nvinfo : EIATTR_MERCURY_ISA_VERSION
	.align		4
        /*0040*/ 	.byte	0x03, 0x5f
        /*0042*/ 	.short	0x0101


	//----- nvinfo : EIATTR_VRC_CTA_INIT_COUNT
	.align		4
        /*0044*/ 	.byte	0x02, 0x4a
	.zero		1
	.zero		1


	//----- nvinfo : EIATTR_EXIT_INSTR_OFFSETS
	.align		4
        /*0048*/ 	.byte	0x04, 0x1c
        /*004a*/ 	.short	(.L_223 - .L_222)


	//   ....[0]....
.L_222:
        /*004c*/ 	.word	0x00000070


	//   ....[1]....
        /*0050*/ 	.word	0x00000100


	//----- nvinfo : EIATTR_CBANK_PARAM_SIZE
	.align		4
.L_223:
        /*0054*/ 	.byte	0x03, 0x19
        /*0056*/ 	.short	0x0014


	//----- nvinfo : EIATTR_PARAM_CBANK
	.align		4
        /*0058*/ 	.byte	0x04, 0x0a
        /*005a*/ 	.short	(.L_225 - .L_224)
	.align		4
.L_224:
        /*005c*/ 	.word	index@(.nv.constant0.relu_f32)
        /*0060*/ 	.short	0x0380
        /*0062*/ 	.short	0x0014


	//----- nvinfo : EIATTR_SW_WAR
	.align		4
.L_225:
        /*0064*/ 	.byte	0x04, 0x36
        /*0066*/ 	.short	(.L_227 - .L_226)
.L_226:
        /*0068*/ 	.word	0x00000008
.L_227:


//--------------------- .nv.info.vectorDiv_f32    --------------------------
	.section	.nv.info.vectorDiv_f32,"",@"SHT_CUDA_INFO"
	.sectionflags	@""
	.align	4


	//----- nvinfo : EIATTR_CUDA_API_VERSION
	.align		4
        /*0000*/ 	.byte	0x04, 0x37
        /*0002*/ 	.short	(.L_229 - .L_228)
.L_228:
        /*0004*/ 	.word	0x00000082


	//----- nvinfo : EIATTR_KPARAM_INFO
	.align		4
.L_229:
        /*0008*/ 	.byte	0x04, 0x17
        /*000a*/ 	.short	(.L_231 - .L_230)
.L_230:
        /*000c*/ 	.word	0x00000000
        /*0010*/ 	.short	0x0003
        /*0012*/ 	.short	0x0018
        /*0014*/ 	.byte	0x00, 0xf0, 0x11, 0x00


	//----- nvinfo : EIATTR_KPARAM_INFO
	.align		4
.L_231:
        /*0018*/ 	.byte	0x04, 0x17
        /*001a*/ 	.short	(.L_233 - .L_232)
.L_232:
        /*001c*/ 	.word	0x00000000
        /*0020*/ 	.short	0x0002
        /*0022*/ 	.short	0x0010
        /*0024*/ 	.byte	0x00, 0xf5, 0x21, 0x00


	//----- nvinfo : EIATTR_KPARAM_INFO
	.align		4
.L_233:
        /*0028*/ 	.byte	0x04, 0x17
        /*002a*/ 	.short	(.L_235 - .L_234)
.L_234:
        /*002c*/ 	.word	0x00000000
        /*0030*/ 	.short	0x0001
        /*0032*/ 	.short	0x0008
        /*0034*/ 	.byte	0x00, 0xf5, 0x21, 0x00


	//----- nvinfo : EIATTR_KPARAM_INFO
	.align		4
.L_235:
        /*0038*/ 	.byte	0x04, 0x17
        /*003a*/ 	.short	(.L_237 - .L_236)
.L_236:
        /*003c*/ 	.word	0x00000000
        /*0040*/ 	.short	0x0000
        /*0042*/ 	.short	0x0000
        /*0044*/ 	.byte	0x00, 0xf5, 0x21, 0x00


	//----- nvinfo : EIATTR_SPARSE_MMA_MASK
	.align		4
.L_237:
        /*0048*/ 	.byte	0x03, 0x50
        /*004a*/ 	.short	0x0000


	//----- nvinfo : EIATTR_MAXREG_COUNT
	.align		4
        /*004c*/ 	.byte	0x03, 0x1b
        /*004e*/ 	.short	0x00ff


	//----- nvinfo : EIATTR_MERCURY_ISA_VERSION
	.align		4
        /*0050*/ 	.byte	0x03, 0x5f
        /*0052*/ 	.short	0x0101


	//----- nvinfo : EIATTR_VRC_CTA_INIT_COUNT
	.align		4
        /*0054*/ 	.byte	0x02, 0x4a
	.zero		1
	.zero		1


	//----- nvinfo : EIATTR_EXIT_INSTR_OFFSETS
	.align		4
        /*0058*/ 	.byte	0x04, 0x1c
        /*005a*/ 	.short	(.L_239 - .L_238)


	//   ....[0]....
.L_238:
        /*005c*/ 	.word	0x00000070


	//   ....[1]....
        /*0060*/ 	.word	0x000001f0


	//----- nvinfo : EIATTR_CRS_STACK_SIZE
	.align		4
.L_239:
        /*0064*/ 	.byte	0x04, 0x1e
        /*0066*/ 	.short	(.L_241 - .L_240)
.L_240:
        /*0068*/ 	.word	0x00000000


	//----- nvinfo : EIATTR_CBANK_PARAM_SIZE
	.align		4
.L_241:
        /*006c*/ 	.byte	0x03, 0x19
        /*006e*/ 	.short	0x001c


	//----- nvinfo : EIATTR_PARAM_CBANK
	.align		4
        /*0070*/ 	.byte	0x04, 0x0a
        /*0072*/ 	.short	(.L_243 - .L_242)
	.align		4
.L_242:
        /*0074*/ 	.word	index@(.nv.constant0.vectorDiv_f32)
        /*0078*/ 	.short	0x0380
        /*007a*/ 	.short	0x001c


	//----- nvinfo : EIATTR_SW_WAR
	.align		4
.L_243:
        /*007c*/ 	.byte	0x04, 0x36
        /*007e*/ 	.short	(.L_245 - .L_244)
.L_244:
        /*0080*/ 	.word	0x00000008
.L_245:


//--------------------- .nv.info.vectorSub_f32    --------------------------
	.section	.nv.info.vectorSub_f32,"",@"SHT_CUDA_INFO"
	.sectionflags	@""
	.align	4


	//----- nvinfo : EIATTR_CUDA_API_VERSION
	.align		4
        /*0000*/ 	.byte	0x04, 0x37
        /*0002*/ 	.short	(.L_247 - .L_246)
.L_246:
        /*0004*/ 	.word	0x00000082


	//----- nvinfo : EIATTR_KPARAM_INFO
	.align		4
.L_247:
        /*0008*/ 	.byte	0x04, 0x17
        /*000a*/ 	.short	(.L_249 - .L_248)
.L_248:
        /*000c*/ 	.word	0x00000000
        /*0010*/ 	.short	0x0003
        /*0012*/ 	.short	0x0018
        /*0014*/ 	.byte	0x00, 0xf0, 0x11, 0x00


	//----- nvinfo : EIATTR_KPARAM_INFO
	.align		4
.L_249:
        /*0018*/ 	.byte	0x04, 0x17
        /*001a*/ 	.short	(.L_251 - .L_250)
.L_250:
        /*001c*/ 	.word	0x00000000
        /*0020*/ 	.short	0x0002
        /*0022*/ 	.short	0x0010
        /*0024*/ 	.byte	0x00, 0xf5, 0x21, 0x00


	//----- nvinfo : EIATTR_KPARAM_INFO
	.align		4
.L_251:
        /*0028*/ 	.byte	0x04, 0x17
        /*002a*/ 	.short	(.L_253 - .L_252)
.L_252:
        /*002c*/ 	.word	0x00000000
        /*0030*/ 	.short	0x0001
        /*0032*/ 	.short	0x0008
        /*0034*/ 	.byte	0x00, 0xf5, 0x21, 0x00


	//----- nvinfo : EIATTR_KPARAM_INFO
	.align		4
.L_253:
        /*0038*/ 	.byte	0x04, 0x17
        /*003a*/ 	.short	(.L_255 - .L_254)
.L_254:
        /*003c*/ 	.word	0x00000000
        /*0040*/ 	.short	0x0000
        /*0042*/ 	.short	0x0000
        /*0044*/ 	.byte	0x00, 0xf5, 0x21, 0x00


	//----- nvinfo : EIATTR_SPARSE_MMA_MASK
	.align		4
.L_255:
        /*0048*/ 	.byte	0x03, 0x50
        /*004a*/ 	.short	0x0000


	//----- nvinfo : EIATTR_MAXREG_COUNT
	.align		4
        /*004c*/ 	.byte	0x03, 0x1b
        /*004e*/ 	.short	0x00ff


	//----- nvinfo : EIATTR_MERCURY_ISA_VERSION
	.align		4
        /*0050*/ 	.byte	0x03, 0x5f
        /*0052*/ 	.short	0x0101


	//----- nvinfo : EIATTR_VRC_CTA_INIT_COUNT
	.align		4
        /*0054*/ 	.byte	0x02, 0x4a
	.zero		1
	.zero		1


	//----- nvinfo : EIATTR_EXIT_INSTR_OFFSETS
	.align		4
        /*0058*/ 	.byte	0x04, 0x1c
        /*005a*/ 	.short	(.L_257 - .L_256)


	//   ....[0]....
.L_256:
        /*005c*/ 	.word	0x00000070


	//   ....[1]....
        /*0060*/ 	.word	0x00000130


	//----- nvinfo : EIATTR_CBANK_PARAM_SIZE
	.align		4
.L_257:
        /*0064*/ 	.byte	0x03, 0x19
        /*0066*/ 	.short	0x001c


	//----- nvinfo : EIATTR_PARAM_CBANK
	.align		4
        /*0068*/ 	.byte	0x04, 0x0a
        /*006a*/ 	.short	(.L_259 - .L_258)
	.align		4
.L_258:
        /*006c*/ 	.word	index@(.nv.constant0.vectorSub_f32)
        /*0070*/ 	.short	0x0380
        /*0072*/ 	.short	0x001c


	//----- nvinfo : EIATTR_SW_WAR
	.align		4
.L_259:
        /*0074*/ 	.byte	0x04, 0x36
        /*0076*/ 	.short	(.L_261 - .L_260)
.L_260:
        /*0078*/ 	.word	0x00000008
.L_261:


//--------------------- .nv.info.vectorMul_f32    --------------------------
	.section	.nv.info.vectorMul_f32,"",@"SHT_CUDA_INFO"
	.sectionflags	@""
	.align	4


	//----- nvinfo : EIATTR_CUDA_API_VERSION
	.align		4
        /*0000*/ 	.byte	0x04, 0x37
        /*0002*/ 	.short	(.L_263 - .L_262)
.L_262:
        /*0004*/ 	.word	0x00000082


	//----- nvinfo : EIATTR_KPARAM_INFO
	.align		4
.L_263:
        /*0008*/ 	.byte	0x04, 0x17
        /*000a*/ 	.short	(.L_265 - .L_264)
.L_264:
        /*000c*/ 	.word	0x00000000
        /*0010*/ 	.short	0x0003
        /*0012*/ 	.short	0x0018
        /*0014*/ 	.byte	0x00, 0xf0, 0x11, 0x00


	//----- nvinfo : EIATTR_KPARAM_INFO
	.align		4
.L_265:
        /*0018*/ 	.byte	0x04, 0x17
        /*001a*/ 	.short	(.L_267 - .L_266)
.L_266:
        /*001c*/ 	.word	0x00000000
        /*0020*/ 	.short	0x0002
        /*0022*/ 	.short	0x0010
        /*0024*/ 	.byte	0x00, 0xf5, 0x21, 0x00


	//----- nvinfo : EIATTR_KPARAM_INFO
	.align		4
.L_267:
        /*0028*/ 	.byte	0x04, 0x17
        /*002a*/ 	.short	(.L_269 - .L_268)
.L_268:
        /*002c*/ 	.word	0x00000000
        /*0030*/ 	.short	0x0001
        /*0032*/ 	.short	0x0008
        /*0034*/ 	.byte	0x00, 0xf5, 0x21, 0x00


	//----- nvinfo : EIATTR_KPARAM_INFO
	.align		4
.L_269:
        /*0038*/ 	.byte	0x04, 0x17
        /*003a*/ 	.short	(.L_271 - .L_270)
.L_270:
        /*003c*/ 	.word	0x00000000
        /*0040*/ 	.short	0x0000
        /*0042*/ 	.short	0x0000
        /*0044*/ 	.byte	0x00, 0xf5, 0x21, 0x00


	//----- nvinfo : EIATTR_SPARSE_MMA_MASK
	.align		4
.L_271:
        /*0048*/ 	.byte	0x03, 0x50
        /*004a*/ 	.short	0x0000


	//----- nvinfo : EIATTR_MAXREG_COUNT
	.align		4
        /*004c*/ 	.byte	0x03, 0x1b
        /*004e*/ 	.short	0x00ff


	//----- nvinfo : EIATTR_MERCURY_ISA_VERSION
	.align		4
        /*0050*/ 	.byte	0x03, 0x5f
        /*0052*/ 	.short	0x0101


	//----- nvinfo : EIATTR_VRC_CTA_INIT_COUNT
	.align		4
        /*0054*/ 	.byte	0x02, 0x4a
	.zero		1
	.zero		1


	//----- nvinfo : EIATTR_EXIT_INSTR_OFFSETS
	.align		4
        /*0058*/ 	.byte	0x04, 0x1c
        /*005a*/ 	.short	(.L_273 - .L_272)


	//   ....[0]....
.L_272:
        /*005c*/ 	.word	0x00000070


	//   ....[1]....
        /*0060*/ 	.word	0x00000130


	//----- nvinfo : EIATTR_CBANK_PARAM_SIZE
	.align		4
.L_273:
        /*0064*/ 	.byte	0x03, 0x19
        /*0066*/ 	.short	0x001c


	//----- nvinfo : EIATTR_PARAM_CBANK
	.align		4
        /*0068*/ 	.byte	0x04, 0x0a
        /*006a*/ 	.short	(.L_275 - .L_274)
	.align		4
.L_274:
        /*006c*/ 	.word	index@(.nv.constant0.vectorMul_f32)
        /*0070*/ 	.short	0x0380
        /*0072*/ 	.short	0x001c


	//----- nvinfo : EIATTR_SW_WAR
	.align		4
.L_275:
        /*0074*/ 	.byte	0x04, 0x36
        /*0076*/ 	.short	(.L_277 - .L_276)
.L_276:
        /*0078*/ 	.word	0x00000008
.L_277:


//--------------------- .nv.info.vectorAdd_f32    --------------------------
	.section	.nv.info.vectorAdd_f32,"",@"SHT_CUDA_INFO"
	.sectionflags	@""
	.align	4


	//----- nvinfo : EIATTR_CUDA_API_VERSION
	.align		4
        /*0000*/ 	.byte	0x04, 0x37
        /*0002*/ 	.short	(.L_279 - .L_278)
.L_278:
        /*0004*/ 	.word	0x00000082


	//----- nvinfo : EIATTR_KPARAM_INFO
	.align		4
.L_279:
        /*0008*/ 	.byte	0x04, 0x17
        /*000a*/ 	.short	(.L_281 - .L_280)
.L_280:
        /*000c*/ 	.word	0x00000000
        /*0010*/ 	.short	0x0003
        /*0012*/ 	.short	0x0018
        /*0014*/ 	.byte	0x00, 0xf0, 0x11, 0x00


	//----- nvinfo : EIATTR_KPARAM_INFO
	.align		4
.L_281:
        /*0018*/ 	.byte	0x04, 0x17
        /*001a*/ 	.short	(.L_283 - .L_282)
.L_282:
        /*001c*/ 	.word	0x00000000
        /*0020*/ 	.short	0x0002
        /*0022*/ 	.short	0x0010
        /*0024*/ 	.byte	0x00, 0xf5, 0x21, 0x00


	//----- nvinfo : EIATTR_KPARAM_INFO
	.align		4
.L_283:
        /*0028*/ 	.byte	0x04, 0x17
        /*002a*/ 	.short	(.L_285 - .L_284)
.L_284:
        /*002c*/ 	.word	0x00000000
        /*0030*/ 	.short	0x0001
        /*0032*/ 	.short	0x0008
        /*0034*/ 	.byte	0x00, 0xf5, 0x21, 0x00


	//----- nvinfo : EIATTR_KPARAM_INFO
	.align		4
.L_285:
        /*0038*/ 	.byte	0x04, 0x17
        /*003a*/ 	.short	(.L_287 - .L_286)
.L_286:
        /*003c*/ 	.word	0x00000000
        /*0040*/ 	.short	0x0000
        /*0042*/ 	.short	0x0000
        /*0044*/ 	.byte	0x00, 0xf5, 0x21, 0x00


	//----- nvinfo : EIATTR_SPARSE_MMA_MASK
	.align		4
.L_287:
        /*0048*/ 	.byte	0x03, 0x50
        /*004a*/ 	.short	0x0000


	//----- nvinfo : EIATTR_MAXREG_COUNT
	.align		4
        /*004c*/ 	.byte	0x03, 0x1b
        /*004e*/ 	.short	0x00ff


	//----- nvinfo : EIATTR_MERCURY_ISA_VERSION
	.align		4
        /*0050*/ 	.byte	0x03, 0x5f
        /*0052*/ 	.short	0x0101


	//----- nvinfo : EIATTR_VRC_CTA_INIT_COUNT
	.align		4
        /*0054*/ 	.byte	0x02, 0x4a
	.zero		1
	.zero		1


	//----- nvinfo : EIATTR_EXIT_INSTR_OFFSETS
	.align		4
        /*0058*/ 	.byte	0x04, 0x1c
        /*005a*/ 	.short	(.L_289 - .L_288)


	//   ....[0]....
.L_288:
        /*005c*/ 	.word	0x00000070


	//   ....[1]....
        /*0060*/ 	.word	0x00000130


	//----- nvinfo : EIATTR_CBANK_PARAM_SIZE
	.align		4
.L_289:
        /*0064*/ 	.byte	0x03, 0x19
        /*0066*/ 	.short	0x001c


	//----- nvinfo : EIATTR_PARAM_CBANK
	.align		4
        /*0068*/ 	.byte	0x04, 0x0a
        /*006a*/ 	.short	(.L_291 - .L_290)
	.align		4
.L_290:
        /*006c*/ 	.word	index@(.nv.constant0.vectorAdd_f32)
        /*0070*/ 	.short	0x0380
        /*0072*/ 	.short	0x001c


	//----- nvinfo : EIATTR_SW_WAR
	.align		4
.L_291:
        /*0074*/ 	.byte	0x04, 0x36
        /*0076*/ 	.short	(.L_293 - .L_292)
.L_292:
        /*0078*/ 	.word	0x00000008
.L_293:


//--------------------- .nv.callgraph             --------------------------
	.section	.nv.callgraph,"",@"SHT_CUDA_CALLGRAPH"
	.align	4
	.sectionentsize	8
	.align		4
        /*0000*/ 	.word	0x00000000
	.align		4
        /*0004*/ 	.word	0xffffffff
	.align		4
        /*0008*/ 	.word	0x00000000
	.align		4
        /*000c*/ 	.word	0xfffffffe
	.align		4
        /*0010*/ 	.word	0x00000000
	.align		4
        /*0014*/ 	.word	0xfffffffd
	.align		4
        /*0018*/ 	.word	0x00000000
	.align		4
        /*001c*/ 	.word	0xfffffffc


//--------------------- .text.scaled_dot_product_attention_f32 --------------------------
	.section	.text.scaled_dot_product_attention_f32,"ax",@progbits
	.align	128
        .global         scaled_dot_product_attention_f32
        .type           scaled_dot_product_attention_f32,@function
        .size           scaled_dot_product_attention_f32,(.L_x_87 - scaled_dot_product_attention_f32)
        .other          scaled_dot_product_attention_f32,@"STO_CUDA_ENTRY STV_DEFAULT"
scaled_dot_product_attention_f32:
.text.scaled_dot_product_attention_f32:
[----:B------:R-:W-:Y:S01]  /*0000*/  LDC R1, c[0x0][0x37c] ;  /* 0x0000df00ff017b82 */ /* 0x000fe20000000800 */
[----:B------:R-:W0:Y:S07]  /*0010*/  S2R R0, SR_CTAID.Y ;  /* 0x0000000000007919 */ /* 0x000e2e0000002600 */
[----:B------:R-:W0:Y:S01]  /*0020*/  LDC.64 R16, c[0x0][0x3a8] ;  /* 0x0000ea00ff107b82 */ /* 0x000e220000000a00 */
[----:B------:R-:W1:Y:S07]  /*0030*/  S2R R6, SR_TID.X ;  /* 0x0000000000067919 */ /* 0x000e6e0000002100 */
[----:B------:R-:W2:Y:S01]  /*0040*/  S2UR UR16, SR_CTAID.X ;  /* 0x00000000001079c3 */ /* 0x000ea20000002500 */
[----:B0-----:R-:W-:-:S04]  /*0050*/  ISETP.GE.AND P0, PT, R0, R17, PT ;  /* 0x000000110000720c */ /* 0x001fc80003f06270 */
[----:B--2---:R-:W-:-:S04]  /*0060*/  ISETP.LE.OR P0, PT, R16, UR16, P0 ;  /* 0x0000001010007c0c */ /* 0x004fc80008703670 */
[----:B-1----:R-:W-:-:S13]  /*0070*/  ISETP.GE.OR P0, PT, R6, R17, P0 ;  /* 0x000000110600720c */ /* 0x002fda0000706670 */
[----:B------:R-:W-:Y:S05]  /*0080*/  @P0 EXIT ;  /* 0x000000000000094d */ /* 0x000fea0003800000 */
[----:B------:R-:W0:Y:S01]  /*0090*/  LDCU UR9, c[0x0][0x3b0] ;  /* 0x00007600ff0977ac */ /* 0x000e220008000800 */
[----:B------:R-:W-:Y:S01]  /*00a0*/  HFMA2 R11, -RZ, RZ, 0, 0 ;  /* 0x00000000ff0b7431 */ /* 0x000fe200000001ff */
[----:B------:R-:W1:Y:S01]  /*00b0*/  LDCU.64 UR18, c[0x0][0x358] ;  /* 0x00006b00ff1277ac */ /* 0x000e620008000a00 */
[----:B0-----:R-:W-:-:S09]  /*00c0*/  UISETP.GE.AND UP0, UPT, UR9, 0x1, UPT ;  /* 0x000000010900788c */ /* 0x001fd2000bf06270 */
[----:B-1----:R-:W-:Y:S05]  /*00d0*/  BRA.U !UP0, `(.L_x_0) ;  /* 0x00000009086c7547 */ /* 0x002fea000b800000 */
[----:B------:R-:W-:Y:S01]  /*00e0*/  UISETP.GE.U32.AND UP1, UPT, UR9, 0x10, UPT ;  /* 0x000000100900788c */ /* 0x000fe2000bf26070 */
[----:B------:R-:W-:Y:S01]  /*00f0*/  IMAD R2, R17, UR16, RZ ;  /* 0x0000001011027c24 */ /* 0x000fe2000f8e02ff */
[----:B------:R-:W-:Y:S01]  /*0100*/  ULOP3.LUT UR10, UR9, 0xf, URZ, 0xc0, !UPT ;  /* 0x0000000f090a7892 */ /* 0x000fe2000f8ec0ff */
[----:B------:R-:W-:Y:S01]  /*0110*/  MOV R11, RZ ;  /* 0x000000ff000b7202 */ /* 0x000fe20000000f00 */
[----:B------:R-:W-:Y:S01]  /*0120*/  UMOV UR4, URZ ;  /* 0x000000ff00047c82 */ /* 0x000fe20008000000 */
[----:B------:R-:W-:Y:S01]  /*0130*/  IMAD R7, R2, UR9, RZ ;  /* 0x0000000902077c24 */ /* 0x000fe2000f8e02ff */
[----:B------:R-:W-:-:S03]  /*0140*/  UISETP.NE.AND UP0, UPT, UR10, URZ, UPT ;  /* 0x000000ff0a00728c */ /* 0x000fc6000bf05270 */
[--C-:B------:R-:W-:Y:S02]  /*0150*/  IMAD R8, R0, UR9, R7.reuse ;  /* 0x0000000900087c24 */ /* 0x100fe4000f8e0207 */
[----:B------:R-:W-:Y:S01]  /*0160*/  IMAD R7, R6, UR9, R7 ;  /* 0x0000000906077c24 */ /* 0x000fe2000f8e0207 */
[----:B------:R-:W-:Y:S06]  /*0170*/  BRA.U !UP1, `(.L_x_1) ;  /* 0x0000000509147547 */ /* 0x000fec000b800000 */
[----:B------:R-:W0:Y:S01]  /*0180*/  LDCU.128 UR12, c[0x0][0x380] ;  /* 0x00007000ff0c77ac */ /* 0x000e220008000c00 */
[----:B------:R-:W-:Y:S02]  /*0190*/  MOV R11, RZ ;  /* 0x000000ff000b7202 */ /* 0x000fe40000000f00 */
[----:B------:R-:W-:Y:S01]  /*01a0*/  MOV R9, R7 ;  /* 0x0000000700097202 */ /* 0x000fe20000000f00 */
[----:B------:R-:W-:Y:S01]  /*01b0*/  ULOP3.LUT UR4, UR9, 0x7ffffff0, URZ, 0xc0, !UPT ;  /* 0x7ffffff009047892 */ /* 0x000fe2000f8ec0ff */
[----:B------:R-:W-:-:S03]  /*01c0*/  MOV R10, R8 ;  /* 0x00000008000a7202 */ /* 0x000fc60000000f00 */
[----:B------:R-:W-:Y:S02]  /*01d0*/  UIADD3 UR11, UPT, UPT, -UR4, URZ, URZ ;  /* 0x000000ff040b7290 */ /* 0x000fe4000fffe1ff */
[----:B0-----:R-:W-:Y:S02]  /*01e0*/  UIADD3 UR7, UP1, UPT, UR12, 0x20, URZ ;  /* 0x000000200c077890 */ /* 0x001fe4000ff3e0ff */
[----:B------:R-:W-:Y:S02]  /*01f0*/  UIADD3 UR5, UP2, UPT, UR14, 0x20, URZ ;  /* 0x000000200e057890 */ /* 0x000fe4000ff5e0ff */
[----:B------:R-:W-:Y:S02]  /*0200*/  UIADD3.X UR8, UPT, UPT, URZ, UR13, URZ, UP1, !UPT ;  /* 0x0000000dff087290 */ /* 0x000fe40008ffe4ff */
[----:B------:R-:W-:-:S12]  /*0210*/  UIADD3.X UR6, UPT, UPT, URZ, UR15, URZ, UP2, !UPT ;  /* 0x0000000fff067290 */ /* 0x000fd800097fe4ff */
.L_x_2:
[----:B------:R-:W-:Y:S02]  /*0220*/  MOV R4, UR7 ;  /* 0x0000000700047c02 */ /* 0x000fe40008000f00 */
[----:B------:R-:W-:Y:S02]  /*0230*/  MOV R5, UR8 ;  /* 0x0000000800057c02 */ /* 0x000fe40008000f00 */
[----:B------:R-:W-:Y:S02]  /*0240*/  MOV R2, UR5 ;  /* 0x0000000500027c02 */ /* 0x000fe40008000f00 */
[----:B------:R-:W-:Y:S01]  /*0250*/  MOV R3, UR6 ;  /* 0x0000000600037c02 */ /* 0x000fe20008000f00 */
[----:B------:R-:W-:-:S04]  /*0260*/  IMAD.WIDE R4, R10, 0x4, R4 ;  /* 0x000000040a047825 */ /* 0x000fc800078e0204 */
[----:B------:R-:W-:Y:S01]  /*0270*/  IMAD.WIDE R2, R9, 0x4, R2 ;  /* 0x0000000409027825 */ /* 0x000fe200078e0202 */
[----:B------:R-:W2:Y:S04]  /*0280*/  LDG.E R12, desc[UR18][R4.64+-0x20] ;  /* 0xffffe012040c7981 */ /* 0x000ea8000c1e1900 */
[----:B------:R-:W2:Y:S04]  /*0290*/  LDG.E R13, desc[UR18][R2.64+-0x20] ;  /* 0xffffe012020d7981 */ /* 0x000ea8000c1e1900 */
[----:B------:R-:W3:Y:S04]  /*02a0*/  LDG.E R25, desc[UR18][R4.64+-0x1c] ;  /* 0xffffe41204197981 */ /* 0x000ee8000c1e1900 */
[----:B------:R-:W3:Y:S04]  /*02b0*/  LDG.E R26, desc[UR18][R2.64+-0x1c] ;  /* 0xffffe412021a7981 */ /* 0x000ee8000c1e1900 */
[----:B------:R-:W4:Y:S04]  /*02c0*/  LDG.E R18, desc[UR18][R4.64+-0x18] ;  /* 0xffffe81204127981 */ /* 0x000f28000c1e1900 */
[----:B------:R-:W4:Y:S04]  /*02d0*/  LDG.E R19, desc[UR18][R2.64+-0x18] ;  /* 0xffffe81202137981 */ /* 0x000f28000c1e1900 */
[----:B------:R-:W5:Y:S04]  /*02e0*/  LDG.E R20, desc[UR18][R4.64+-0x14] ;  /* 0xffffec1204147981 */ /* 0x000f68000c1e1900 */
[----:B------:R-:W5:Y:S04]  /*02f0*/  LDG.E R21, desc[UR18][R2.64+-0x14] ;  /* 0xffffec1202157981 */ /* 0x000f68000c1e1900 */
[----:B------:R-:W5:Y:S04]  /*0300*/  LDG.E R22, desc[UR18][R4.64+-0x10] ;  /* 0xfffff01204167981 */ /* 0x000f68000c1e1900 */
[----:B------:R-:W5:Y:S04]  /*0310*/  LDG.E R23, desc[UR18][R2.64+-0x10] ;  /* 0xfffff01202177981 */ /* 0x000f68000c1e1900 */
[----:B------:R-:W5:Y:S04]  /*0320*/  LDG.E R15, desc[UR18][R4.64+-0xc] ;  /* 0xfffff412040f7981 */ /* 0x000f68000c1e1900 */
[----:B------:R-:W5:Y:S04]  /*0330*/  LDG.E R16, desc[UR18][R2.64+-0xc] ;  /* 0xfffff41202107981 */ /* 0x000f68000c1e1900 */
[----:B------:R-:W5:Y:S04]  /*0340*/  LDG.E R14, desc[UR18][R2.64+-0x4] ;  /* 0xfffffc12020e7981 */ /* 0x000f68000c1e1900 */
[----:B------:R-:W5:Y:S01]  /*0350*/  LDG.E R27, desc[UR18][R2.64+0x1c] ;  /* 0x00001c12021b7981 */ /* 0x000f62000c1e1900 */
[----:B--2---:R-:W-:-:S03]  /*0360*/  FFMA R24, R12, R13, R11 ;  /* 0x0000000d0c187223 */ /* 0x004fc6000000000b */
[----:B------:R-:W2:Y:S04]  /*0370*/  LDG.E R11, desc[UR18][R4.64+-0x8] ;  /* 0xfffff812040b7981 */ /* 0x000ea8000c1e1900 */
[----:B------:R-:W2:Y:S04]  /*0380*/  LDG.E R12, desc[UR18][R2.64+-0x8] ;  /* 0xfffff812020c7981 */ /* 0x000ea8000c1e1900 */
[----:B------:R-:W2:Y:S01]  /*0390*/  LDG.E R13, desc[UR18][R4.64+-0x4] ;  /* 0xfffffc12040d7981 */ /* 0x000ea2000c1e1900 */
[----:B---3--:R-:W-:-:S03]  /*03a0*/  FFMA R25, R25, R26, R24 ;  /* 0x0000001a19197223 */ /* 0x008fc60000000018 */
[----:B------:R-:W3:Y:S01]  /*03b0*/  LDG.E R26, desc[UR18][R4.64+0x1c] ;  /* 0x00001c12041a7981 */ /* 0x000ee2000c1e1900 */
[----:B----4-:R-:W-:-:S03]  /*03c0*/  FFMA R25, R18, R19, R25 ;  /* 0x0000001312197223 */ /* 0x010fc60000000019 */
[----:B------:R-:W4:Y:S04]  /*03d0*/  LDG.E R19, desc[UR18][R4.64] ;  /* 0x0000001204137981 */ /* 0x000f28000c1e1900 */
[----:B------:R-:W4:Y:S01]  /*03e0*/  LDG.E R18, desc[UR18][R2.64] ;  /* 0x0000001202127981 */ /* 0x000f22000c1e1900 */
[----:B-----5:R-:W-:-:S03]  /*03f0*/  FFMA R25, R20, R21, R25 ;  /* 0x0000001514197223 */ /* 0x020fc60000000019 */
[----:B------:R-:W5:Y:S04]  /*0400*/  LDG.E R20, desc[UR18][R4.64+0x4] ;  /* 0x0000041204147981 */ /* 0x000f68000c1e1900 */
[----:B------:R-:W5:Y:S01]  /*0410*/  LDG.E R21, desc[UR18][R2.64+0x4] ;  /* 0x0000041202157981 */ /* 0x000f62000c1e1900 */
[----:B------:R-:W-:-:S03]  /*0420*/  FFMA R24, R22, R23, R25 ;  /* 0x0000001716187223 */ /* 0x000fc60000000019 */
[----:B------:R-:W3:Y:S04]  /*0430*/  LDG.E R22, desc[UR18][R4.64+0x8] ;  /* 0x0000081204167981 */ /* 0x000ee8000c1e1900 */
[----:B------:R-:W3:Y:S01]  /*0440*/  LDG.E R23, desc[UR18][R2.64+0x8] ;  /* 0x0000081202177981 */ /* 0x000ee2000c1e1900 */
[----:B------:R-:W-:-:S03]  /*0450*/  FFMA R24, R15, R16, R24 ;  /* 0x000000100f187223 */ /* 0x000fc60000000018 */
[----:B------:R-:W3:Y:S04]  /*0460*/  LDG.E R15, desc[UR18][R4.64+0xc] ;  /* 0x00000c12040f7981 */ /* 0x000ee8000c1e1900 */
[----:B------:R-:W3:Y:S04]  /*0470*/  LDG.E R16, desc[UR18][R2.64+0xc] ;  /* 0x00000c1202107981 */ /* 0x000ee8000c1e1900 */
[----:B------:R-:W3:Y:S01]  /*0480*/  LDG.E R25, desc[UR18][R2.64+0x14] ;  /* 0x0000141202197981 */ /* 0x000ee2000c1e1900 */
[----:B--2---:R-:W-:-:S03]  /*0490*/  FFMA R24, R11, R12, R24 ;  /* 0x0000000c0b187223 */ /* 0x004fc60000000018 */
[----:B------:R-:W2:Y:S04]  /*04a0*/  LDG.E R11, desc[UR18][R4.64+0x10] ;  /* 0x00001012040b7981 */ /* 0x000ea8000c1e1900 */
[----:B------:R-:W2:Y:S01]  /*04b0*/  LDG.E R12, desc[UR18][R2.64+0x10] ;  /* 0x00001012020c7981 */ /* 0x000ea2000c1e1900 */
[----:B------:R-:W-:-:S03]  /*04c0*/  FFMA R28, R13, R14, R24 ;  /* 0x0000000e0d1c7223 */ /* 0x000fc60000000018 */
[----:B------:R-:W2:Y:S04]  /*04d0*/  LDG.E R24, desc[UR18][R4.64+0x14] ;  /* 0x0000141204187981 */ /* 0x000ea8000c1e1900 */
[----:B------:R-:W2:Y:S04]  /*04e0*/  LDG.E R13, desc[UR18][R4.64+0x18] ;  /* 0x00001812040d7981 */ /* 0x000ea8000c1e1900 */
[----:B------:R-:W2:Y:S01]  /*04f0*/  LDG.E R14, desc[UR18][R2.64+0x18] ;  /* 0x00001812020e7981 */ /* 0x000ea2000c1e1900 */
[----:B----4-:R-:W-:-:S04]  /*0500*/  FFMA R19, R19, R18, R28 ;  /* 0x0000001213137223 */ /* 0x010fc8000000001c */
[----:B-----5:R-:W-:Y:S01]  /*0510*/  FFMA R19, R20, R21, R19 ;  /* 0x0000001514137223 */ /* 0x020fe20000000013 */
[----:B------:R-:W-:-:S03]  /*0520*/  UIADD3 UR11, UPT, UPT, UR11, 0x10, URZ ;  /* 0x000000100b0b7890 */ /* 0x000fc6000fffe0ff */
[----:B---3--:R-:W-:Y:S01]  /*0530*/  FFMA R22, R22, R23, R19 ;  /* 0x0000001716167223 */ /* 0x008fe20000000013 */
[----:B------:R-:W-:-:S03]  /*0540*/  UISETP.NE.AND UP1, UPT, UR11, URZ, UPT ;  /* 0x000000ff0b00728c */ /* 0x000fc6000bf25270 */
[----:B------:R-:W-:Y:S01]  /*0550*/  FFMA R16, R15, R16, R22 ;  /* 0x000000100f107223 */ /* 0x000fe20000000016 */
[----:B------:R-:W-:Y:S02]  /*0560*/  IADD3 R10, PT, PT, R10, 0x10, RZ ;  /* 0x000000100a0a7810 */ /* 0x000fe40007ffe0ff */
[----:B------:R-:W-:Y:S01]  /*0570*/  IADD3 R9, PT, PT, R9, 0x10, RZ ;  /* 0x0000001009097810 */ /* 0x000fe20007ffe0ff */
[----:B--2---:R-:W-:-:S04]  /*0580*/  FFMA R11, R11, R12, R16 ;  /* 0x0000000c0b0b7223 */ /* 0x004fc80000000010 */
[----:B------:R-:W-:-:S04]  /*0590*/  FFMA R24, R24, R25, R11 ;  /* 0x0000001918187223 */ /* 0x000fc8000000000b */
[----:B------:R-:W-:-:S04]  /*05a0*/  FFMA R13, R13, R14, R24 ;  /* 0x0000000e0d0d7223 */ /* 0x000fc80000000018 */
[----:B------:R-:W-:Y:S01]  /*05b0*/  FFMA R11, R26, R27, R13 ;  /* 0x0000001b1a0b7223 */ /* 0x000fe2000000000d */
[----:B------:R-:W-:Y:S06]  /*05c0*/  BRA.U UP1, `(.L_x_2) ;  /* 0xfffffffd01147547 */ /* 0x000fec000b83ffff */
.L_x_1:
[----:B------:R-:W-:Y:S05]  /*05d0*/  BRA.U !UP0, `(.L_x_0) ;  /* 0x00000005082c7547 */ /* 0x000fea000b800000 */
[----:B------:R-:W-:Y:S02]  /*05e0*/  UISETP.GE.U32.AND UP0, UPT, UR10, 0x8, UPT ;  /* 0x000000080a00788c */ /* 0x000fe4000bf06070 */
[----:B------:R-:W-:-:S04]  /*05f0*/  ULOP3.LUT UR6, UR9, 0x7, URZ, 0xc0, !UPT ;  /* 0x0000000709067892 */ /* 0x000fc8000f8ec0ff */
[----:B------:R-:W-:-:S03]  /*0600*/  UISETP.NE.AND UP1, UPT, UR6, URZ, UPT ;  /* 0x000000ff0600728c */ /* 0x000fc6000bf25270 */
[----:B------:R-:W-:Y:S08]  /*0610*/  BRA.U !UP0, `(.L_x_3) ;  /* 0x00000001087c7547 */ /* 0x000ff0000b800000 */
[----:B------:R-:W0:Y:S01]  /*0620*/  LDC.64 R4, c[0x0][0x380] ;  /* 0x0000e000ff047b82 */ /* 0x000e220000000a00 */
[----:B------:R-:W-:Y:S02]  /*0630*/  IADD3 R9, PT, PT, R8, UR4, RZ ;  /* 0x0000000408097c10 */ /* 0x000fe4000fffe0ff */
[----:B------:R-:W-:-:S05]  /*0640*/  IADD3 R13, PT, PT, R7, UR4, RZ ;  /* 0x00000004070d7c10 */ /* 0x000fca000fffe0ff */
[----:B------:R-:W1:Y:S01]  /*0650*/  LDC.64 R2, c[0x0][0x388] ;  /* 0x0000e200ff027b82 */ /* 0x000e620000000a00 */
[----:B0-----:R-:W-:-:S05]  /*0660*/  IMAD.WIDE R4, R9, 0x4, R4 ;  /* 0x0000000409047825 */ /* 0x001fca00078e0204 */
[----:B------:R-:W2:Y:S01]  /*0670*/  LDG.E R18, desc[UR18][R4.64] ;  /* 0x0000001204127981 */ /* 0x000ea2000c1e1900 */
[----:B-1----:R-:W-:-:S03]  /*0680*/  IMAD.WIDE R2, R13, 0x4, R2 ;  /* 0x000000040d027825 */ /* 0x002fc600078e0202 */
[----:B------:R-:W3:Y:S04]  /*0690*/  LDG.E R21, desc[UR18][R4.64+0x4] ;  /* 0x0000041204157981 */ /* 0x000ee8000c1e1900 */
[----:B------:R-:W2:Y:S04]  /*06a0*/  LDG.E R19, desc[UR18][R2.64] ;  /* 0x0000001202137981 */ /* 0x000ea8000c1e1900 */
        /* <DEDUP_REMOVED lines=13> */
[----:B------:R-:W-:Y:S01]  /*0780*/  UIADD3 UR4, UPT, UPT, UR4, 0x8, URZ ;  /* 0x0000000804047890 */ /* 0x000fe2000fffe0ff */
[----:B--2---:R-:W-:-:S04]  /*0790*/  FFMA R18, R18, R19, R11 ;  /* 0x0000001312127223 */ /* 0x004fc8000000000b */
[----:B---3--:R-:W-:-:S04]  /*07a0*/  FFMA R18, R21, R20, R18 ;  /* 0x0000001415127223 */ /* 0x008fc80000000012 */
[----:B----4-:R-:W-:-:S04]  /*07b0*/  FFMA R18, R23, R22, R18 ;  /* 0x0000001617127223 */ /* 0x010fc80000000012 */
[----:B-----5:R-:W-:-:S04]  /*07c0*/  FFMA R18, R25, R24, R18 ;  /* 0x0000001819127223 */ /* 0x020fc80000000012 */
[----:B------:R-:W-:-:S04]  /*07d0*/  FFMA R15, R15, R16, R18 ;  /* 0x000000100f0f7223 */ /* 0x000fc80000000012 */
[----:B------:R-:W-:-:S04]  /*07e0*/  FFMA R12, R12, R13, R15 ;  /* 0x0000000d0c0c7223 */ /* 0x000fc8000000000f */
[----:B------:R-:W-:-:S04]  /*07f0*/  FFMA R9, R9, R10, R12 ;  /* 0x0000000a09097223 */ /* 0x000fc8000000000c */
[----:B------:R-:W-:-:S07]  /*0800*/  FFMA R11, R14, R26, R9 ;  /* 0x0000001a0e0b7223 */ /* 0x000fce0000000009 */
.L_x_3:
        /* <DEDUP_REMOVED lines=18> */
[----:B------:R-:W5:Y:S01]  /*0930*/  LDG.E R18, desc[UR18][R4.64+0xc] ;  /* 0x00000c1204127981 */ /* 0x000f62000c1e1900 */
[----:B------:R-:W-:Y:S01]  /*0940*/  UIADD3 UR4, UPT, UPT, UR4, 0x4, URZ ;  /* 0x0000000404047890 */ /* 0x000fe2000fffe0ff */
[----:B--2---:R-:W-:-:S04]  /*0950*/  FFMA R9, R10, R9, R11 ;  /* 0x000000090a097223 */ /* 0x004fc8000000000b */
[----:B---3--:R-:W-:-:S04]  /*0960*/  FFMA R9, R12, R13, R9 ;  /* 0x0000000d0c097223 */ /* 0x008fc80000000009 */
[----:B----4-:R-:W-:-:S04]  /*0970*/  FFMA R9, R14, R15, R9 ;  /* 0x0000000f0e097223 */ /* 0x010fc80000000009 */
[----:B-----5:R-:W-:-:S07]  /*0980*/  FFMA R11, R16, R18, R9 ;  /* 0x00000012100b7223 */ /* 0x020fce0000000009 */
.L_x_4:
[----:B------:R-:W-:Y:S05]  /*0990*/  BRA.U !UP1, `(.L_x_0) ;  /* 0x00000001093c7547 */ /* 0x000fea000b800000 */
[----:B------:R-:W0:Y:S01]  /*09a0*/  LDC.64 R14, c[0x0][0x380] ;  /* 0x0000e000ff0e7b82 */ /* 0x000e220000000a00 */
[----:B------:R-:W-:Y:S01]  /*09b0*/  IADD3 R7, PT, PT, R7, UR4, RZ ;  /* 0x0000000407077c10 */ /* 0x000fe2000fffe0ff */
[----:B------:R-:W-:Y:S01]  /*09c0*/  UIADD3 UR5, UPT, UPT, -UR5, URZ, URZ ;  /* 0x000000ff05057290 */ /* 0x000fe2000fffe1ff */
[----:B------:R-:W-:-:S05]  /*09d0*/  IADD3 R9, PT, PT, R8, UR4, RZ ;  /* 0x0000000408097c10 */ /* 0x000fca000fffe0ff */
[----:B------:R-:W1:Y:S06]  /*09e0*/  LDC.64 R12, c[0x0][0x388] ;  /* 0x0000e200ff0c7b82 */ /* 0x000e6c0000000a00 */
.L_x_5:
[----:B-1----:R-:W-:-:S04]  /*09f0*/  IMAD.WIDE R2, R7, 0x4, R12 ;  /* 0x0000000407027825 */ /* 0x002fc800078e020c */
[----:B0-----:R-:W-:Y:S02]  /*0a00*/  IMAD.WIDE R4, R9, 0x4, R14 ;  /* 0x0000000409047825 */ /* 0x001fe400078e020e */
[----:B------:R-:W2:Y:S04]  /*0a10*/  LDG.E R2, desc[UR18][R2.64] ;  /* 0x0000001202027981 */ /* 0x000ea8000c1e1900 */
[----:B------:R-:W2:Y:S01]  /*0a20*/  LDG.E R4, desc[UR18][R4.64] ;  /* 0x0000001204047981 */ /* 0x000ea2000c1e1900 */
[----:B------:R-:W-:Y:S01]  /*0a30*/  UIADD3 UR5, UPT, UPT, UR5, 0x1, URZ ;  /* 0x0000000105057890 */ /* 0x000fe2000fffe0ff */
[----:B------:R-:W-:Y:S02]  /*0a40*/  IADD3 R7, PT, PT, R7, 0x1, RZ ;  /* 0x0000000107077810 */ /* 0x000fe40007ffe0ff */
[----:B------:R-:W-:Y:S01]  /*0a50*/  IADD3 R9, PT, PT, R9, 0x1, RZ ;  /* 0x0000000109097810 */ /* 0x000fe20007ffe0ff */
[----:B------:R-:W-:Y:S01]  /*0a60*/  UISETP.NE.AND UP0, UPT, UR5, URZ, UPT ;  /* 0x000000ff0500728c */ /* 0x000fe2000bf05270 */
[----:B--2---:R-:W-:-:S08]  /*0a70*/  FFMA R11, R4, R2, R11 ;  /* 0x00000002040b7223 */ /* 0x004fd0000000000b */
[----:B------:R-:W-:Y:S05]  /*0a80*/  BRA.U UP0, `(.L_x_5) ;  /* 0xfffffffd00d87547 */ /* 0x000fea000b83ffff */
.L_x_0:
[----:B------:R-:W0:Y:S01]  /*0a90*/  LDC.64 R2, c[0x0][0x3a0] ;  /* 0x0000e800ff027b82 */ /* 0x000e220000000a00 */
[----:B------:R-:W1:Y:S01]  /*0aa0*/  LDCU UR4, c[0x0][0x3b4] ;  /* 0x00007680ff0477ac */ /* 0x000e620008000800 */
[----:B------:R-:W-:-:S04]  /*0ab0*/  IMAD R0, R17, UR16, R0 ;  /* 0x0000001011007c24 */ /* 0x000fc8000f8e0200 */
[----:B------:R-:W-:Y:S02]  /*0ac0*/  IMAD R17, R0, R17, R6 ;  /* 0x0000001100117224 */ /* 0x000fe400078e0206 */
[----:B-1----:R-:W-:Y:S02]  /*0ad0*/  FMUL R11, R11, UR4 ;  /* 0x000000040b0b7c20 */ /* 0x002fe40008400000 */
[----:B0-----:R-:W-:-:S05]  /*0ae0*/  IMAD.WIDE R2, R17, 0x4, R2 ;  /* 0x0000000411027825 */ /* 0x001fca00078e0202 */
[----:B------:R-:W-:Y:S01]  /*0af0*/  STG.E desc[UR18][R2.64], R11 ;  /* 0x0000000b02007986 */ /* 0x000fe2000c101912 */
[----:B------:R-:W-:Y:S05]  /*0b00*/  EXIT ;  /* 0x000000000000794d */ /* 0x000fea0003800000 */
.L_x_6:
[----:B------:R-:W-:-:S00]  /*0b10*/  BRA `(.L_x_6) ;  /* 0xfffffffc00fc7947 */ /* 0x000fc0000383ffff */
[----:B------:R-:W-:-:S00]  /*0b20*/  NOP ;  /* 0x0000000000007918 */ /* 0x000fc00000000000 */
        /* <DEDUP_REMOVED lines=13> */
.L_x_87:


//--------------------- .text.embedding_lookup_f32 --------------------------
	.section	.text.embedding_lookup_f32,"ax",@progbits
	.align	128
        .global         embedding_lookup_f32
        .type           embedding_lookup_f32,@function
        .size           embedding_lookup_f32,(.L_x_88 - embedding_lookup_f32)
        .other          embedding_lookup_f32,@"STO_CUDA_ENTRY STV_DEFAULT"
embedding_lookup_f32:
.text.embedding_lookup_f32:
[----:B------:R-:W-:Y:S01]  /*0000*/  LDC R1, c[0x0][0x37c] ;  /* 0x0000df00ff017b82 */ /* 0x000fe20000000800 */
[----:B------:R-:W0:Y:S07]  /*0010*/  S2R R0, SR_CTAID.Y ;  /* 0x0000000000007919 */ /* 0x000e2e0000002600 */
[----:B------:R-:W0:Y:S01]  /*0020*/  LDC.64 R4, c[0x0][0x398] ;  /* 0x0000e600ff047b82 */ /* 0x000e220000000a00 */
[----:B------:R-:W1:Y:S01]  /*0030*/  LDCU UR7, c[0x0][0x3a4] ;  /* 0x00007480ff0777ac */ /* 0x000e620008000800 */
[----:B------:R-:W1:Y:S06]  /*0040*/  S2R R6, SR_TID.X ;  /* 0x0000000000067919 */ /* 0x000e6c0000002100 */
[----:B------:R-:W2:Y:S01]  /*0050*/  S2UR UR6, SR_CTAID.X ;  /* 0x00000000000679c3 */ /* 0x000ea20000002500 */
[----:B0-----:R-:W-:-:S04]  /*0060*/  ISETP.GE.AND P0, PT, R0, R5, PT ;  /* 0x000000050000720c */ /* 0x001fc80003f06270 */
[----:B--2---:R-:W-:-:S04]  /*0070*/  ISETP.LE.OR P0, PT, R4, UR6, P0 ;  /* 0x0000000604007c0c */ /* 0x004fc80008703670 */
[----:B-1----:R-:W-:-:S13]  /*0080*/  ISETP.GE.OR P0, PT, R6, UR7, P0 ;  /* 0x0000000706007c0c */ /* 0x002fda0008706670 */
[----:B------:R-:W-:Y:S05]  /*0090*/  @P0 EXIT ;  /* 0x000000000000094d */ /* 0x000fea0003800000 */
[----:B------:R-:W0:Y:S01]  /*00a0*/  LDC.64 R2, c[0x0][0x380] ;  /* 0x0000e000ff027b82 */ /* 0x000e220000000a00 */
[----:B------:R-:W1:Y:S01]  /*00b0*/  LDCU.64 UR4, c[0x0][0x358] ;  /* 0x00006b00ff0477ac */ /* 0x000e620008000a00 */
[----:B------:R-:W-:Y:S01]  /*00c0*/  IMAD R7, R5, UR6, R0 ;  /* 0x0000000605077c24 */ /* 0x000fe2000f8e0200 */
[----:B------:R-:W2:Y:S03]  /*00d0*/  LDCU UR8, c[0x0][0x3a0] ;  /* 0x00007400ff0877ac */ /* 0x000ea60008000800 */
[----:B0-----:R-:W-:-:S05]  /*00e0*/  IMAD.WIDE.U32 R2, R7, 0x4, R2 ;  /* 0x0000000407027825 */ /* 0x001fca00078e0002 */
[----:B-1----:R-:W2:Y:S02]  /*00f0*/  LDG.E R0, desc[UR4][R2.64] ;  /* 0x0000000402007981 */ /* 0x002ea4000c1e1900 */
[----:B--2---:R-:W-:-:S04]  /*0100*/  ISETP.GE.AND P0, PT, R0, UR8, PT ;  /* 0x0000000800007c0c */ /* 0x004fc8000bf06270 */
[----:B------:R-:W-:-:S13]  /*0110*/  ISETP.LT.OR P0, PT, R0, RZ, P0 ;  /* 0x000000ff0000720c */ /* 0x000fda0000701670 */
[----:B------:R-:W-:Y:S05]  /*0120*/  @P0 EXIT ;  /* 0x000000000000094d */ /* 0x000fea0003800000 */
[----:B------:R-:W0:Y:S01]  /*0130*/  LDC.64 R2, c[0x0][0x388] ;  /* 0x0000e200ff027b82 */ /* 0x000e220000000a00 */
[----:B------:R-:W-:-:S04]  /*0140*/  IMAD R5, R0, UR7, R6 ;  /* 0x0000000700057c24 */ /* 0x000fc8000f8e0206 */
[----:B0-----:R-:W-:-:S03]  /*0150*/  IMAD.WIDE.U32 R2, R5, 0x4, R2 ;  /* 0x0000000405027825 */ /* 0x001fc600078e0002 */
[----:B------:R-:W0:Y:S03]  /*0160*/  LDC.64 R4, c[0x0][0x390] ;  /* 0x0000e400ff047b82 */ /* 0x000e260000000a00 */
[----:B------:R-:W2:Y:S01]  /*0170*/  LDG.E R3, desc[UR4][R2.64] ;  /* 0x0000000402037981 */ /* 0x000ea2000c1e1900 */
[----:B------:R-:W-:-:S04]  /*0180*/  IMAD R7, R7, UR7, R6 ;  /* 0x0000000707077c24 */ /* 0x000fc8000f8e0206 */
[----:B0-----:R-:W-:-:S05]  /*0190*/  IMAD.WIDE.U32 R4, R7, 0x4, R4 ;  /* 0x0000000407047825 */ /* 0x001fca00078e0004 */
[----:B--2---:R-:W-:Y:S01]  /*01a0*/  STG.E desc[UR4][R4.64], R3 ;  /* 0x0000000304007986 */ /* 0x004fe2000c101904 */
[----:B------:R-:W-:Y:S05]  /*01b0*/  EXIT ;  /* 0x000000000000794d */ /* 0x000fea0003800000 */
.L_x_7:
        /* <DEDUP_REMOVED lines=12> */
.L_x_88:


//--------------------- .text.layernorm_f32       --------------------------
	.section	.text.layernorm_f32,"ax",@progbits
	.align	128
        .global         layernorm_f32
        .type           layernorm_f32,@function
        .size           layernorm_f32,(.L_x_83 - layernorm_f32)
        .other          layernorm_f32,@"STO_CUDA_ENTRY STV_DEFAULT"
layernorm_f32:
.text.layernorm_f32:
[----:B------:R-:W-:Y:S08]  /*0000*/  LDC R1, c[0x0][0x37c] ;  /* 0x0000df00ff017b82 */ /* 0x000ff00000000800 */
[----:B------:R-:W0:Y:S08]  /*0010*/  S2UR UR4, SR_CTAID.X ;  /* 0x00000000000479c3 */ /* 0x000e300000002500 */
[----:B------:R-:W0:Y:S02]  /*0020*/  LDC R0, c[0x0][0x3a0] ;  /* 0x0000e800ff007b82 */ /* 0x000e240000000800 */
[----:B0-----:R-:W-:-:S13]  /*0030*/  ISETP.LE.AND P0, PT, R0, UR4, PT ;  /* 0x0000000400007c0c */ /* 0x001fda000bf03270 */
[----:B------:R-:W-:Y:S05]  /*0040*/  @P0 EXIT ;  /* 0x000000000000094d */ /* 0x000fea0003800000 */
[----:B------:R-:W0:Y:S01]  /*0050*/  S2R R7, SR_TID.X ;  /* 0x0000000000077919 */ /* 0x000e220000002100 */
[----:B------:R-:W1:Y:S01]  /*0060*/  LDC R6, c[0x0][0x3a4] ;  /* 0x0000e900ff067b82 */ /* 0x000e620000000800 */
[----:B------:R-:W2:Y:S01]  /*0070*/  LDCU.64 UR8, c[0x0][0x358] ;  /* 0x00006b00ff0877ac */ /* 0x000ea20008000a00 */
[----:B------:R-:W-:Y:S01]  /*0080*/  BSSY.RECONVERGENT B0, `(.L_x_8) ;  /* 0x0000010000007945 */ /* 0x000fe20003800200 */
[----:B------:R-:W-:-:S05]  /*0090*/  IMAD.MOV.U32 R3, RZ, RZ, RZ ;  /* 0x000000ffff037224 */ /* 0x000fca00078e00ff */
[----:B------:R-:W3:Y:S01]  /*00a0*/  LDC.64 R4, c[0x0][0x380] ;  /* 0x0000e000ff047b82 */ /* 0x000ee20000000a00 */
[----:B-1----:R-:W-:Y:S01]  /*00b0*/  IMAD R2, R6, UR4, RZ ;  /* 0x0000000406027c24 */ /* 0x002fe2000f8e02ff */
[----:B0-----:R-:W-:-:S03]  /*00c0*/  ISETP.GE.AND P0, PT, R7, R6, PT ;  /* 0x000000060700720c */ /* 0x001fc60003f06270 */
[----:B---3--:R-:W-:-:S10]  /*00d0*/  IMAD.WIDE R4, R2, 0x4, R4 ;  /* 0x0000000402047825 */ /* 0x008fd400078e0204 */
[----:B--2---:R-:W-:Y:S05]  /*00e0*/  @P0 BRA `(.L_x_9) ;  /* 0x0000000000240947 */ /* 0x004fea0003800000 */
[----:B------:R-:W0:Y:S01]  /*00f0*/  LDC R0, c[0x0][0x360] ;  /* 0x0000d800ff007b82 */ /* 0x000e220000000800 */
[----:B------:R-:W-:Y:S02]  /*0100*/  IMAD.MOV.U32 R3, RZ, RZ, RZ ;  /* 0x000000ffff037224 */ /* 0x000fe400078e00ff */
[----:B------:R-:W-:-:S07]  /*0110*/  IMAD.MOV.U32 R11, RZ, RZ, R7 ;  /* 0x000000ffff0b7224 */ /* 0x000fce00078e0007 */
.L_x_10:
[----:B------:R-:W-:-:S06]  /*0120*/  IMAD.WIDE R8, R11, 0x4, R4 ;  /* 0x000000040b087825 */ /* 0x000fcc00078e0204 */
[----:B------:R-:W2:Y:S01]  /*0130*/  LDG.E R8, desc[UR8][R8.64] ;  /* 0x0000000808087981 */ /* 0x000ea2000c1e1900 */
[----:B0-----:R-:W-:-:S05]  /*0140*/  IMAD.IADD R11, R0, 0x1, R11 ;  /* 0x00000001000b7824 */ /* 0x001fca00078e020b */
[----:B------:R-:W-:Y:S01]  /*0150*/  ISETP.GE.AND P0, PT, R11, R6, PT ;  /* 0x000000060b00720c */ /* 0x000fe20003f06270 */
[----:B--2---:R-:W-:-:S12]  /*0160*/  FADD R3, R8, R3 ;  /* 0x0000000308037221 */ /* 0x004fd80000000000 */
[----:B------:R-:W-:Y:S05]  /*0170*/  @!P0 BRA `(.L_x_10) ;  /* 0xfffffffc00e88947 */ /* 0x000fea000383ffff */
.L_x_9:
[----:B------:R-:W-:Y:S05]  /*0180*/  BSYNC.RECONVERGENT B0 ;  /* 0x0000000000007941 */ /* 0x000fea0003800200 */
.L_x_8:
[----:B------:R-:W0:Y:S01]  /*0190*/  S2UR UR5, SR_CgaCtaId ;  /* 0x00000000000579c3 */ /* 0x000e220000008800 */
[----:B------:R-:W-:Y:S01]  /*01a0*/  UMOV UR4, 0x400 ;  /* 0x0000040000047882 */ /* 0x000fe20000000000 */
[----:B------:R-:W1:Y:S02]  /*01b0*/  LDCU UR6, c[0x0][0x360] ;  /* 0x00006c00ff0677ac */ /* 0x000e640008000800 */
[----:B-1----:R-:W-:Y:S02]  /*01c0*/  UISETP.GE.U32.AND UP0, UPT, UR6, 0x2, UPT ;  /* 0x000000020600788c */ /* 0x002fe4000bf06070 */
[----:B0-----:R-:W-:-:S06]  /*01d0*/  ULEA UR4, UR5, UR4, 0x18 ;  /* 0x0000000405047291 */ /* 0x001fcc000f8ec0ff */
[----:B------:R-:W-:-:S05]  /*01e0*/  LEA R8, R7, UR4, 0x2 ;  /* 0x0000000407087c11 */ /* 0x000fca000f8e10ff */
[----:B------:R0:W-:Y:S01]  /*01f0*/  STS [R8], R3 ;  /* 0x0000000308007388 */ /* 0x0001e20000000800 */
[----:B------:R-:W-:Y:S06]  /*0200*/  BAR.SYNC.DEFER_BLOCKING 0x0 ;  /* 0x0000000000007b1d */ /* 0x000fec0000010000 */
[----:B------:R-:W-:Y:S05]  /*0210*/  BRA.U !UP0, `(.L_x_11) ;  /* 0x0000000108307547 */ /* 0x000fea000b800000 */
[----:B------:R-:W-:-:S07]  /*0220*/  IMAD.U32 R0, RZ, RZ, UR6 ;  /* 0x00000006ff007e24 */ /* 0x000fce000f8e00ff */
.L_x_12:
[----:B------:R-:W-:-:S04]  /*0230*/  SHF.R.U32.HI R10, RZ, 0x1, R0 ;  /* 0x00000001ff0a7819 */ /* 0x000fc80000011600 */
[----:B------:R-:W-:-:S13]  /*0240*/  ISETP.GE.U32.AND P0, PT, R7, R10, PT ;  /* 0x0000000a0700720c */ /* 0x000fda0003f06070 */
[----:B0-----:R-:W-:Y:S01]  /*0250*/  @!P0 IMAD R3, R10, 0x4, R8 ;  /* 0x000000040a038824 */ /* 0x001fe200078e0208 */
[----:B------:R-:W-:Y:S05]  /*0260*/  @!P0 LDS R6, [R8] ;  /* 0x0000000008068984 */ /* 0x000fea0000000800 */
[----:B------:R-:W0:Y:S02]  /*0270*/  @!P0 LDS R3, [R3] ;  /* 0x0000000003038984 */ /* 0x000e240000000800 */
[----:B0-----:R-:W-:-:S05]  /*0280*/  @!P0 FADD R9, R3, R6 ;  /* 0x0000000603098221 */ /* 0x001fca0000000000 */
[----:B------:R1:W-:Y:S01]  /*0290*/  @!P0 STS [R8], R9 ;  /* 0x0000000908008388 */ /* 0x0003e20000000800 */
[----:B------:R-:W-:Y:S01]  /*02a0*/  BAR.SYNC.DEFER_BLOCKING 0x0 ;  /* 0x0000000000007b1d */ /* 0x000fe20000010000 */
[----:B------:R-:W-:Y:S01]  /*02b0*/  ISETP.GT.U32.AND P0, PT, R0, 0x3, PT ;  /* 0x000000030000780c */ /* 0x000fe20003f04070 */
[----:B------:R-:W-:-:S12]  /*02c0*/  IMAD.MOV.U32 R0, RZ, RZ, R10 ;  /* 0x000000ffff007224 */ /* 0x000fd800078e000a */
[----:B-1----:R-:W-:Y:S05]  /*02d0*/  @P0 BRA `(.L_x_12) ;  /* 0xfffffffc00d40947 */ /* 0x002fea000383ffff */
.L_x_11:
[----:B------:R-:W1:Y:S01]  /*02e0*/  S2UR UR5, SR_CgaCtaId ;  /* 0x00000000000579c3 */ /* 0x000e620000008800 */
[----:B------:R-:W-:Y:S02]  /*02f0*/  UMOV UR4, 0x400 ;  /* 0x0000040000047882 */ /* 0x000fe40000000000 */
[----:B-1----:R-:W-:Y:S01]  /*0300*/  ULEA UR4, UR5, UR4, 0x18 ;  /* 0x0000000405047291 */ /* 0x002fe2000f8ec0ff */
[----:B------:R-:W0:Y:S08]  /*0310*/  LDCU UR5, c[0x0][0x3a4] ;  /* 0x00007480ff0577ac */ /* 0x000e300008000800 */
[----:B------:R-:W1:Y:S01]  /*0320*/  LDS R0, [UR4] ;  /* 0x00000004ff007984 */ /* 0x000e620008000800 */
[----:B0-----:R-:W-:-:S02]  /*0330*/  I2FP.F32.S32 R3, UR5 ;  /* 0x0000000500037c45 */ /* 0x001fc40008201400 */
[----:B------:R-:W-:Y:S02]  /*0340*/  ISETP.GE.AND P2, PT, R7, UR5, PT ;  /* 0x0000000507007c0c */ /* 0x000fe4000bf46270 */
[----:B------:R-:W0:Y:S02]  /*0350*/  MUFU.RCP R6, R3 ;  /* 0x0000000300067308 */ /* 0x000e240000001000 */
[----:B0-----:R-:W-:-:S04]  /*0360*/  FFMA R9, -R3, R6, 1 ;  /* 0x3f80000003097423 */ /* 0x001fc80000000106 */
[----:B------:R-:W-:Y:S02]  /*0370*/  FFMA R9, R6, R9, R6 ;  /* 0x0000000906097223 */ /* 0x000fe40000000006 */
[----:B-1----:R-:W0:Y:S02]  /*0380*/  FCHK P0, R0, R3 ;  /* 0x0000000300007302 */ /* 0x002e240000000000 */
[----:B------:R-:W-:-:S04]  /*0390*/  FFMA R6, R0, R9, RZ ;  /* 0x0000000900067223 */ /* 0x000fc800000000ff */
[----:B------:R-:W-:-:S04]  /*03a0*/  FFMA R10, -R3, R6, R0 ;  /* 0x00000006030a7223 */ /* 0x000fc80000000100 */
[----:B------:R-:W-:Y:S01]  /*03b0*/  FFMA R6, R9, R10, R6 ;  /* 0x0000000a09067223 */ /* 0x000fe20000000006 */
[----:B0-----:R-:W-:Y:S06]  /*03c0*/  @!P0 BRA `(.L_x_13) ;  /* 0x00000000000c8947 */ /* 0x001fec0003800000 */
[----:B------:R-:W-:-:S07]  /*03d0*/  MOV R10, 0x3f0 ;  /* 0x000003f0000a7802 */ /* 0x000fce0000000f00 */
[----:B------:R-:W-:Y:S05]  /*03e0*/  CALL.REL.NOINC `($__internal_0_$__cuda_sm3x_div_rn_noftz_f32_slowpath) ;  /* 0x0000000400407944 */ /* 0x000fea0003c00000 */
[----:B------:R-:W-:-:S07]  /*03f0*/  IMAD.MOV.U32 R6, RZ, RZ, R0 ;  /* 0x000000ffff067224 */ /* 0x000fce00078e0000 */
.L_x_13:
[----:B------:R-:W-:Y:S01]  /*0400*/  BAR.SYNC.DEFER_BLOCKING 0x0 ;  /* 0x0000000000007b1d */ /* 0x000fe20000010000 */
[----:B------:R-:W-:-:S05]  /*0410*/  HFMA2 R9, -RZ, RZ, 0, 0 ;  /* 0x00000000ff097431 */ /* 0x000fca00000001ff */
[----:B------:R-:W0:Y:S01]  /*0420*/  LDCU UR4, c[0x0][0x3a4] ;  /* 0x00007480ff0477ac */ /* 0x000e220008000800 */
[----:B------:R-:W-:Y:S04]  /*0430*/  BSSY.RECONVERGENT B0, `(.L_x_14) ;  /* 0x000000b000007945 */ /* 0x000fe80003800200 */
[----:B------:R-:W-:Y:S05]  /*0440*/  @P2 BRA `(.L_x_15) ;  /* 0x0000000000242947 */ /* 0x000fea0003800000 */
[----:B------:R-:W-:Y:S02]  /*0450*/  IMAD.MOV.U32 R9, RZ, RZ, RZ ;  /* 0x000000ffff097224 */ /* 0x000fe400078e00ff */
[----:B------:R-:W-:-:S07]  /*0460*/  IMAD.MOV.U32 R13, RZ, RZ, R7 ;  /* 0x000000ffff0d7224 */ /* 0x000fce00078e0007 */
.L_x_16:
[----:B------:R-:W-:-:S06]  /*0470*/  IMAD.WIDE R10, R13, 0x4, R4 ;  /* 0x000000040d0a7825 */ /* 0x000fcc00078e0204 */
[----:B------:R-:W2:Y:S01]  /*0480*/  LDG.E R11, desc[UR8][R10.64] ;  /* 0x000000080a0b7981 */ /* 0x000ea2000c1e1900 */
[----:B------:R-:W-:-:S05]  /*0490*/  VIADD R13, R13, UR6 ;  /* 0x000000060d0d7c36 */ /* 0x000fca0008000000 */
[----:B0-----:R-:W-:Y:S01]  /*04a0*/  ISETP.GE.AND P0, PT, R13, UR4, PT ;  /* 0x000000040d007c0c */ /* 0x001fe2000bf06270 */
[----:B--2---:R-:W-:-:S04]  /*04b0*/  FADD R0, R11, -R6 ;  /* 0x800000060b007221 */ /* 0x004fc80000000000 */
[----:B------:R-:W-:-:S08]  /*04c0*/  FFMA R9, R0, R0, R9 ;  /* 0x0000000000097223 */ /* 0x000fd00000000009 */
[----:B------:R-:W-:Y:S05]  /*04d0*/  @!P0 BRA `(.L_x_16) ;  /* 0xfffffffc00e48947 */ /* 0x000fea000383ffff */
.L_x_15:
[----:B0-----:R-:W-:Y:S05]  /*04e0*/  BSYNC.RECONVERGENT B0 ;  /* 0x0000000000007941 */ /* 0x001fea0003800200 */
.L_x_14:
[----:B------:R0:W-:Y:S01]  /*04f0*/  STS [R8], R9 ;  /* 0x0000000908007388 */ /* 0x0001e20000000800 */
[----:B------:R-:W-:Y:S01]  /*0500*/  UISETP.GE.U32.AND UP0, UPT, UR6, 0x2, UPT ;  /* 0x000000020600788c */ /* 0x000fe2000bf06070 */
[----:B------:R-:W-:Y:S08]  /*0510*/  BAR.SYNC.DEFER_BLOCKING 0x0 ;  /* 0x0000000000007b1d */ /* 0x000ff00000010000 */
[----:B0-----:R-:W-:Y:S05]  /*0520*/  BRA.U !UP0, `(.L_x_17) ;  /* 0x0000000108307547 */ /* 0x001fea000b800000 */
[----:B------:R-:W-:-:S07]  /*0530*/  IMAD.U32 R0, RZ, RZ, UR6 ;  /* 0x00000006ff007e24 */ /* 0x000fce000f8e00ff */
.L_x_18:
[----:B------:R-:W-:-:S04]  /*0540*/  SHF.R.U32.HI R12, RZ, 0x1, R0 ;  /* 0x00000001ff0c7819 */ /* 0x000fc80000011600 */
[----:B------:R-:W-:-:S13]  /*0550*/  ISETP.GE.U32.AND P0, PT, R7, R12, PT ;  /* 0x0000000c0700720c */ /* 0x000fda0003f06070 */
[----:B------:R-:W-:Y:S01]  /*0560*/  @!P0 IMAD R9, R12, 0x4, R8 ;  /* 0x000000040c098824 */ /* 0x000fe200078e0208 */
[----:B------:R-:W-:Y:S05]  /*0570*/  @!P0 LDS R10, [R8] ;  /* 0x00000000080a8984 */ /* 0x000fea0000000800 */
[----:B------:R-:W0:Y:S02]  /*0580*/  @!P0 LDS R9, [R9] ;  /* 0x0000000009098984 */ /* 0x000e240000000800 */
[----:B0-----:R-:W-:-:S05]  /*0590*/  @!P0 FADD R11, R9, R10 ;  /* 0x0000000a090b8221 */ /* 0x001fca0000000000 */
[----:B------:R0:W-:Y:S01]  /*05a0*/  @!P0 STS [R8], R11 ;  /* 0x0000000b08008388 */ /* 0x0001e20000000800 */
[----:B------:R-:W-:Y:S01]  /*05b0*/  BAR.SYNC.DEFER_BLOCKING 0x0 ;  /* 0x0000000000007b1d */ /* 0x000fe20000010000 */
[----:B------:R-:W-:Y:S01]  /*05c0*/  ISETP.GT.U32.AND P0, PT, R0, 0x3, PT ;  /* 0x000000030000780c */ /* 0x000fe20003f04070 */
[----:B------:R-:W-:-:S12]  /*05d0*/  IMAD.MOV.U32 R0, RZ, RZ, R12 ;  /* 0x000000ffff007224 */ /* 0x000fd800078e000c */
[----:B0-----:R-:W-:Y:S05]  /*05e0*/  @P0 BRA `(.L_x_18) ;  /* 0xfffffffc00d40947 */ /* 0x001fea000383ffff */
.L_x_17:
[----:B------:R-:W0:Y:S01]  /*05f0*/  S2UR UR5, SR_CgaCtaId ;  /* 0x00000000000579c3 */ /* 0x000e220000008800 */
[----:B------:R-:W-:Y:S01]  /*0600*/  UMOV UR4, 0x400 ;  /* 0x0000040000047882 */ /* 0x000fe20000000000 */
[----:B------:R-:W1:Y:S02]  /*0610*/  MUFU.RCP R0, R3 ;  /* 0x0000000300007308 */ /* 0x000e640000001000 */
[----:B-1----:R-:W-:-:S04]  /*0620*/  FFMA R9, -R3, R0, 1 ;  /* 0x3f80000003097423 */ /* 0x002fc80000000100 */
[----:B------:R-:W-:Y:S01]  /*0630*/  FFMA R0, R0, R9, R0 ;  /* 0x0000000900007223 */ /* 0x000fe20000000000 */
[----:B0-----:R-:W-:-:S09]  /*0640*/  ULEA UR4, UR5, UR4, 0x18 ;  /* 0x0000000405047291 */ /* 0x001fd2000f8ec0ff */
[----:B------:R-:W0:Y:S02]  /*0650*/  LDS R8, [UR4] ;  /* 0x00000004ff087984 */ /* 0x000e240008000800 */
[----:B------:R-:W1:Y:S02]  /*0660*/  LDCU UR4, c[0x0][0x3a4] ;  /* 0x00007480ff0477ac */ /* 0x000e640008000800 */
[----:B-1----:R-:W-:Y:S01]  /*0670*/  ISETP.GE.AND P2, PT, R7, UR4, PT ;  /* 0x0000000407007c0c */ /* 0x002fe2000bf46270 */
[----:B0-----:R-:W0:Y:S01]  /*0680*/  FCHK P0, R8, R3 ;  /* 0x0000000308007302 */ /* 0x001e220000000000 */
[----:B------:R-:W-:-:S04]  /*0690*/  FFMA R9, R0, R8, RZ ;  /* 0x0000000800097223 */ /* 0x000fc800000000ff */
[----:B------:R-:W-:-:S04]  /*06a0*/  FFMA R10, -R3, R9, R8 ;  /* 0x00000009030a7223 */ /* 0x000fc80000000108 */
[----:B------:R-:W-:Y:S01]  /*06b0*/  FFMA R0, R0, R10, R9 ;  /* 0x0000000a00007223 */ /* 0x000fe20000000009 */
[----:B0-----:R-:W-:Y:S06]  /*06c0*/  @!P0 BRA `(.L_x_19) ;  /* 0x00000000000c8947 */ /* 0x001fec0003800000 */
[----:B------:R-:W-:Y:S02]  /*06d0*/  MOV R0, R8 ;  /* 0x0000000800007202 */ /* 0x000fe40000000f00 */
[----:B------:R-:W-:-:S07]  /*06e0*/  MOV R10, 0x700 ;  /* 0x00000700000a7802 */ /* 0x000fce0000000f00 */
[----:B------:R-:W-:Y:S05]  /*06f0*/  CALL.REL.NOINC `($__internal_0_$__cuda_sm3x_div_rn_noftz_f32_slowpath) ;  /* 0x00000000007c7944 */ /* 0x000fea0003c00000 */
.L_x_19:
[----:B------:R-:W-:Y:S06]  /*0700*/  BAR.SYNC.DEFER_BLOCKING 0x0 ;  /* 0x0000000000007b1d */ /* 0x000fec0000010000 */
[----:B------:R-:W0:Y:S02]  /*0710*/  LDCU UR4, c[0x0][0x3a8] ;  /* 0x00007500ff0477ac */ /* 0x000e240008000800 */
[----:B0-----:R-:W-:Y:S01]  /*0720*/  FADD R0, R0, UR4 ;  /* 0x0000000400007e21 */ /* 0x001fe20008000000 */
[----:B------:R-:W-:Y:S06]  /*0730*/  @P2 EXIT ;  /* 0x000000000000294d */ /* 0x000fec0003800000 */
[C---:B------:R-:W-:Y:S01]  /*0740*/  FSETP.GEU.AND P0, PT, |R0|.reuse, 1.175494350822287508e-38, PT ;  /* 0x008000000000780b */ /* 0x040fe20003f0e200 */
[----:B------:R-:W0:Y:S01]  /*0750*/  LDC.64 R8, c[0x0][0x388] ;  /* 0x0000e200ff087b82 */ /* 0x000e220000000a00 */
[----:B------:R-:W1:Y:S01]  /*0760*/  LDCU UR7, c[0x0][0x3a4] ;  /* 0x00007480ff0777ac */ /* 0x000e620008000800 */
[----:B------:R-:W2:Y:S06]  /*0770*/  LDCU.64 UR4, c[0x0][0x398] ;  /* 0x00007300ff0477ac */ /* 0x000eac0008000a00 */
[----:B------:R-:W3:Y:S04]  /*0780*/  LDC.64 R10, c[0x0][0x390] ;  /* 0x0000e400ff0a7b82 */ /* 0x000ee80000000a00 */
[----:B------:R-:W-:-:S04]  /*0790*/  @!P0 FMUL R0, R0, 16777216 ;  /* 0x4b80000000008820 */ /* 0x000fc80000400000 */
[----:B------:R-:W4:Y:S02]  /*07a0*/  MUFU.RSQ R3, R0 ;  /* 0x0000000000037308 */ /* 0x000f240000001400 */
[----:B-12-4-:R-:W-:-:S07]  /*07b0*/  @!P0 FMUL R3, R3, 4096 ;  /* 0x4580000003038820 */ /* 0x016fce0000400000 */
.L_x_20:
[----:B-1----:R-:W-:-:S04]  /*07c0*/  IMAD.WIDE R14, R7, 0x4, R4 ;  /* 0x00000004070e7825 */ /* 0x002fc800078e0204 */
[C---:B0-----:R-:W-:Y:S02]  /*07d0*/  IMAD.WIDE R16, R7.reuse, 0x4, R8 ;  /* 0x0000000407107825 */ /* 0x041fe400078e0208 */
[----:B------:R-:W2:Y:S02]  /*07e0*/  LDG.E R15, desc[UR8][R14.64] ;  /* 0x000000080e0f7981 */ /* 0x000ea4000c1e1900 */
[----:B---3--:R-:W-:Y:S02]  /*07f0*/  IMAD.WIDE R18, R7, 0x4, R10 ;  /* 0x0000000407127825 */ /* 0x008fe400078e020a */
[----:B------:R-:W3:Y:S04]  /*0800*/  LDG.E R17, desc[UR8][R16.64] ;  /* 0x0000000810117981 */ /* 0x000ee8000c1e1900 */
[----:B------:R-:W3:Y:S01]  /*0810*/  LDG.E R19, desc[UR8][R18.64] ;  /* 0x0000000812137981 */ /* 0x000ee2000c1e1900 */
[----:B------:R-:W-:-:S02]  /*0820*/  SHF.R.S32.HI R13, RZ, 0x1f, R7 ;  /* 0x0000001fff0d7819 */ /* 0x000fc40000011407 */
[----:B------:R-:W-:Y:S01]  /*0830*/  IADD3 R20, P0, PT, R2, R7, RZ ;  /* 0x0000000702147210 */ /* 0x000fe20007f1e0ff */
[----:B------:R-:W-:-:S03]  /*0840*/  VIADD R7, R7, UR6 ;  /* 0x0000000607077c36 */ /* 0x000fc60008000000 */
[----:B------:R-:W-:Y:S02]  /*0850*/  LEA.HI.X.SX32 R13, R2, R13, 0x1, P0 ;  /* 0x0000000d020d7211 */ /* 0x000fe400000f0eff */
[----:B------:R-:W-:-:S04]  /*0860*/  LEA R12, P0, R20, UR4, 0x2 ;  /* 0x00000004140c7c11 */ /* 0x000fc8000f8010ff */
[----:B------:R-:W-:Y:S02]  /*0870*/  LEA.HI.X R13, R20, UR5, R13, 0x2, P0 ;  /* 0x00000005140d7c11 */ /* 0x000fe400080f140d */
[----:B------:R-:W-:Y:S01]  /*0880*/  ISETP.GE.AND P0, PT, R7, UR7, PT ;  /* 0x0000000707007c0c */ /* 0x000fe2000bf06270 */
[----:B--2---:R-:W-:-:S04]  /*0890*/  FADD R0, R15, -R6 ;  /* 0x800000060f007221 */ /* 0x004fc80000000000 */
[----:B------:R-:W-:-:S04]  /*08a0*/  FMUL R0, R3, R0 ;  /* 0x0000000003007220 */ /* 0x000fc80000400000 */
[----:B---3--:R-:W-:-:S05]  /*08b0*/  FFMA R15, R0, R17, R19 ;  /* 0x00000011000f7223 */ /* 0x008fca0000000013 */
[----:B------:R1:W-:Y:S01]  /*08c0*/  STG.E desc[UR8][R12.64], R15 ;  /* 0x0000000f0c007986 */ /* 0x0003e2000c101908 */
[----:B------:R-:W-:Y:S05]  /*08d0*/  @!P0 BRA `(.L_x_20) ;  /* 0xfffffffc00b88947 */ /* 0x000fea000383ffff */
[----:B------:R-:W-:Y:S05]  /*08e0*/  EXIT ;  /* 0x000000000000794d */ /* 0x000fea0003800000 */
        .weak           $__internal_0_$__cuda_sm3x_div_rn_noftz_f32_slowpath
        .type           $__internal_0_$__cuda_sm3x_div_rn_noftz_f32_slowpath,@function
        .size           $__internal_0_$__cuda_sm3x_div_rn_noftz_f32_slowpath,(.L_x_83 - $__internal_0_$__cuda_sm3x_div_rn_noftz_f32_slowpath)
$__internal_0_$__cuda_sm3x_div_rn_noftz_f32_slowpath:
[--C-:B------:R-:W-:Y:S01]  /*08f0*/  SHF.R.U32.HI R11, RZ, 0x17, R3.reuse ;  /* 0x00000017ff0b7819 */ /* 0x100fe20000011603 */
[----:B------:R-:W-:Y:S01]  /*0900*/  IMAD.MOV.U32 R13, RZ, RZ, R3 ;  /* 0x000000ffff0d7224 */ /* 0x000fe200078e0003 */
[----:B------:R-:W-:Y:S02]  /*0910*/  SHF.R.U32.HI R9, RZ, 0x17, R0 ;  /* 0x00000017ff097819 */ /* 0x000fe40000011600 */
[----:B------:R-:W-:Y:S02]  /*0920*/  LOP3.LUT R11, R11, 0xff, RZ, 0xc0, !PT ;  /* 0x000000ff0b0b7812 */ /* 0x000fe400078ec0ff */
[----:B------:R-:W-:-:S03]  /*0930*/  LOP3.LUT R16, R9, 0xff, RZ, 0xc0, !PT ;  /* 0x000000ff09107812 */ /* 0x000fc600078ec0ff */
[----:B------:R-:W-:Y:S02]  /*0940*/  VIADD R14, R11, 0xffffffff ;  /* 0xffffffff0b0e7836 */ /* 0x000fe40000000000 */
[----:B------:R-:W-:-:S03]  /*0950*/  VIADD R12, R16, 0xffffffff ;  /* 0xffffffff100c7836 */ /* 0x000fc60000000000 */
[----:B------:R-:W-:-:S04]  /*0960*/  ISETP.GT.U32.AND P0, PT, R14, 0xfd, PT ;  /* 0x000000fd0e00780c */ /* 0x000fc80003f04070 */
[----:B------:R-:W-:-:S13]  /*0970*/  ISETP.GT.U32.OR P0, PT, R12, 0xfd, P0 ;  /* 0x000000fd0c00780c */ /* 0x000fda0000704470 */
[----:B------:R-:W-:Y:S01]  /*0980*/  @!P0 IMAD.MOV.U32 R9, RZ, RZ, RZ ;  /* 0x000000ffff098224 */ /* 0x000fe200078e00ff */
[----:B------:R-:W-:Y:S06]  /*0990*/  @!P0 BRA `(.L_x_21) ;  /* 0x00000000005c8947 */ /* 0x000fec0003800000 */
[----:B------:R-:W-:Y:S02]  /*09a0*/  FSETP.GTU.FTZ.AND P0, PT, |R0|, +INF , PT ;  /* 0x7f8000000000780b */ /* 0x000fe40003f1c200 */
[----:B------:R-:W-:-:S04]  /*09b0*/  FSETP.GTU.FTZ.AND P1, PT, |R3|, +INF , PT ;  /* 0x7f8000000300780b */ /* 0x000fc80003f3c200 */
[----:B------:R-:W-:-:S13]  /*09c0*/  PLOP3.LUT P0, PT, P0, P1, PT, 0xf8, 0x8f ;  /* 0x00000000008f781c */ /* 0x000fda0000703f70 */
[----:B------:R-:W-:Y:S05]  /*09d0*/  @P0 BRA `(.L_x_22) ;  /* 0x0000000400440947 */ /* 0x000fea0003800000 */
[----:B------:R-:W-:-:S13]  /*09e0*/  LOP3.LUT P0, RZ, R13, 0x7fffffff, R0, 0xc8, !PT ;  /* 0x7fffffff0dff7812 */ /* 0x000fda000780c800 */
[----:B------:R-:W-:Y:S05]  /*09f0*/  @!P0 BRA `(.L_x_23) ;  /* 0x0000000400348947 */ /* 0x000fea0003800000 */
[C---:B------:R-:W-:Y:S02]  /*0a00*/  FSETP.NEU.FTZ.AND P3, PT, |R0|.reuse, +INF , PT ;  /* 0x7f8000000000780b */ /* 0x040fe40003f7d200 */
[----:B------:R-:W-:Y:S02]  /*0a10*/  FSETP.NEU.FTZ.AND P1, PT, |R3|, +INF , PT ;  /* 0x7f8000000300780b */ /* 0x000fe40003f3d200 */
[----:B------:R-:W-:-:S11]  /*0a20*/  FSETP.NEU.FTZ.AND P0, PT, |R0|, +INF , PT ;  /* 0x7f8000000000780b */ /* 0x000fd60003f1d200 */
[----:B------:R-:W-:Y:S05]  /*0a30*/  @!P1 BRA !P3, `(.L_x_23) ;  /* 0x0000000400249947 */ /* 0x000fea0005800000 */
[----:B------:R-:W-:-:S04]  /*0a40*/  LOP3.LUT P3, RZ, R0, 0x7fffffff, RZ, 0xc0, !PT ;  /* 0x7fffffff00ff7812 */ /* 0x000fc8000786c0ff */
[----:B------:R-:W-:-:S13]  /*0a50*/  PLOP3.LUT P1, PT, P1, P3, PT, 0x2f, 0xf2 ;  /* 0x0000000000f2781c */ /* 0x000fda0000f26577 */
[----:B------:R-:W-:Y:S05]  /*0a60*/  @P1 BRA `(.L_x_24) ;  /* 0x0000000400101947 */ /* 0x000fea0003800000 */
[----:B------:R-:W-:-:S04]  /*0a70*/  LOP3.LUT P1, RZ, R13, 0x7fffffff, RZ, 0xc0, !PT ;  /* 0x7fffffff0dff7812 */ /* 0x000fc8000782c0ff */
[----:B------:R-:W-:-:S13]  /*0a80*/  PLOP3.LUT P0, PT, P0, P1, PT, 0x2f, 0xf2 ;  /* 0x0000000000f2781c */ /* 0x000fda0000702577 */
[----:B------:R-:W-:Y:S05]  /*0a90*/  @P0 BRA `(.L_x_25) ;  /* 0x0000000000f80947 */ /* 0x000fea0003800000 */
[----:B------:R-:W-:Y:S02]  /*0aa0*/  ISETP.GE.AND P0, PT, R12, RZ, PT ;  /* 0x000000ff0c00720c */ /* 0x000fe40003f06270 */
[----:B------:R-:W-:-:S11]  /*0ab0*/  ISETP.GE.AND P1, PT, R14, RZ, PT ;  /* 0x000000ff0e00720c */ /* 0x000fd60003f26270 */
[----:B------:R-:W-:Y:S01]  /*0ac0*/  @P0 IMAD.MOV.U32 R9, RZ, RZ, RZ ;  /* 0x000000ffff090224 */ /* 0x000fe200078e00ff */
[----:B------:R-:W-:Y:S01]  /*0ad0*/  @!P0 MOV R9, 0xffffffc0 ;  /* 0xffffffc000098802 */ /* 0x000fe20000000f00 */
[----:B------:R-:W-:Y:S01]  /*0ae0*/  @!P0 FFMA R0, R0, 1.84467440737095516160e+19, RZ ;  /* 0x5f80000000008823 */ /* 0x000fe200000000ff */
[----:B------:R-:W-:-:S03]  /*0af0*/  @!P1 FFMA R13, R3, 1.84467440737095516160e+19, RZ ;  /* 0x5f800000030d9823 */ /* 0x000fc600000000ff */
[----:B------:R-:W-:-:S07]  /*0b00*/  @!P1 VIADD R9, R9, 0x40 ;  /* 0x0000004009099836 */ /* 0x000fce0000000000 */
.L_x_21:
[----:B------:R-:W-:-:S05]  /*0b10*/  LEA R12, R11, 0xc0800000, 0x17 ;  /* 0xc08000000b0c7811 */ /* 0x000fca00078eb8ff */
[----:B------:R-:W-:Y:S02]  /*0b20*/  IMAD.IADD R13, R13, 0x1, -R12 ;  /* 0x000000010d0d7824 */ /* 0x000fe400078e0a0c */
[----:B------:R-:W-:Y:S02]  /*0b30*/  VIADD R12, R16, 0xffffff81 ;  /* 0xffffff81100c7836 */ /* 0x000fe40000000000 */
[----:B------:R-:W0:Y:S01]  /*0b40*/  MUFU.RCP R14, R13 ;  /* 0x0000000d000e7308 */ /* 0x000e220000001000 */
[----:B------:R-:W-:Y:S01]  /*0b50*/  FADD.FTZ R15, -R13, -RZ ;  /* 0x800000ff0d0f7221 */ /* 0x000fe20000010100 */
[C---:B------:R-:W-:Y:S01]  /*0b60*/  IMAD R0, R12.reuse, -0x800000, R0 ;  /* 0xff8000000c007824 */ /* 0x040fe200078e0200 */
[----:B------:R-:W-:-:S05]  /*0b70*/  IADD3 R12, PT, PT, R12, 0x7f, -R11 ;  /* 0x0000007f0c0c7810 */ /* 0x000fca0007ffe80b */
[----:B------:R-:W-:Y:S02]  /*0b80*/  IMAD.IADD R12, R12, 0x1, R9 ;  /* 0x000000010c0c7824 */ /* 0x000fe400078e0209 */
[----:B0-----:R-:W-:-:S04]  /*0b90*/  FFMA R17, R14, R15, 1 ;  /* 0x3f8000000e117423 */ /* 0x001fc8000000000f */
[----:B------:R-:W-:-:S04]  /*0ba0*/  FFMA R19, R14, R17, R14 ;  /* 0x000000110e137223 */ /* 0x000fc8000000000e */
[----:B------:R-:W-:-:S04]  /*0bb0*/  FFMA R14, R0, R19, RZ ;  /* 0x00000013000e7223 */ /* 0x000fc800000000ff */
[----:B------:R-:W-:-:S04]  /*0bc0*/  FFMA R17, R15, R14, R0 ;  /* 0x0000000e0f117223 */ /* 0x000fc80000000000 */
[----:B------:R-:W-:-:S04]  /*0bd0*/  FFMA R14, R19, R17, R14 ;  /* 0x00000011130e7223 */ /* 0x000fc8000000000e */
[----:B------:R-:W-:-:S04]  /*0be0*/  FFMA R15, R15, R14, R0 ;  /* 0x0000000e0f0f7223 */ /* 0x000fc80000000000 */
[----:B------:R-:W-:-:S05]  /*0bf0*/  FFMA R0, R19, R15, R14 ;  /* 0x0000000f13007223 */ /* 0x000fca000000000e */
[----:B------:R-:W-:-:S04]  /*0c00*/  SHF.R.U32.HI R11, RZ, 0x17, R0 ;  /* 0x00000017ff0b7819 */ /* 0x000fc80000011600 */
[----:B------:R-:W-:-:S05]  /*0c10*/  LOP3.LUT R11, R11, 0xff, RZ, 0xc0, !PT ;  /* 0x000000ff0b0b7812 */ /* 0x000fca00078ec0ff */
[----:B------:R-:W-:-:S04]  /*0c20*/  IMAD.IADD R13, R11, 0x1, R12 ;  /* 0x000000010b0d7824 */ /* 0x000fc800078e020c */
[----:B------:R-:W-:-:S05]  /*0c30*/  VIADD R9, R13, 0xffffffff ;  /* 0xffffffff0d097836 */ /* 0x000fca0000000000 */
[----:B------:R-:W-:-:S13]  /*0c40*/  ISETP.GE.U32.AND P0, PT, R9, 0xfe, PT ;  /* 0x000000fe0900780c */ /* 0x000fda0003f06070 */
[----:B------:R-:W-:Y:S05]  /*0c50*/  @!P0 BRA `(.L_x_26) ;  /* 0x0000000000808947 */ /* 0x000fea0003800000 */
[----:B------:R-:W-:-:S13]  /*0c60*/  ISETP.GT.AND P0, PT, R13, 0xfe, PT ;  /* 0x000000fe0d00780c */ /* 0x000fda0003f04270 */
[----:B------:R-:W-:Y:S05]  /*0c70*/  @P0 BRA `(.L_x_27) ;  /* 0x00000000006c0947 */ /* 0x000fea0003800000 */
[----:B------:R-:W-:-:S13]  /*0c80*/  ISETP.GE.AND P0, PT, R13, 0x1, PT ;  /* 0x000000010d00780c */ /* 0x000fda0003f06270 */
[----:B------:R-:W-:Y:S05]  /*0c90*/  @P0 BRA `(.L_x_28) ;  /* 0x0000000000980947 */ /* 0x000fea0003800000 */
[----:B------:R-:W-:Y:S02]  /*0ca0*/  ISETP.GE.AND P0, PT, R13, -0x18, PT ;  /* 0xffffffe80d00780c */ /* 0x000fe40003f06270 */
[----:B------:R-:W-:-:S11]  /*0cb0*/  LOP3.LUT R0, R0, 0x80000000, RZ, 0xc0, !PT ;  /* 0x8000000000007812 */ /* 0x000fd600078ec0ff */
[----:B------:R-:W-:Y:S05]  /*0cc0*/  @!P0 BRA `(.L_x_28) ;  /* 0x00000000008c8947 */ /* 0x000fea0003800000 */
[CCC-:B------:R-:W-:Y:S01]  /*0cd0*/  FFMA.RZ R9, R19.reuse, R15.reuse, R14.reuse ;  /* 0x0000000f13097223 */ /* 0x1c0fe2000000c00e */
[-CC-:B------:R-:W-:Y:S01]  /*0ce0*/  FFMA.RM R12, R19, R15.reuse, R14.reuse ;  /* 0x0000000f130c7223 */ /* 0x180fe2000000400e */
[C---:B------:R-:W-:Y:S02]  /*0cf0*/  ISETP.NE.AND P3, PT, R13.reuse, RZ, PT ;  /* 0x000000ff0d00720c */ /* 0x040fe40003f65270 */
[----:B------:R-:W-:Y:S02]  /*0d00*/  ISETP.NE.AND P1, PT, R13, RZ, PT ;  /* 0x000000ff0d00720c */ /* 0x000fe40003f25270 */
[----:B------:R-:W-:Y:S01]  /*0d10*/  LOP3.LUT R11, R9, 0x7fffff, RZ, 0xc0, !PT ;  /* 0x007fffff090b7812 */ /* 0x000fe200078ec0ff */
[----:B------:R-:W-:Y:S01]  /*0d20*/  FFMA.RP R9, R19, R15, R14 ;  /* 0x0000000f13097223 */ /* 0x000fe2000000800e */
[----:B------:R-:W-:Y:S01]  /*0d30*/  IADD3 R14, PT, PT, R13, 0x20, RZ ;  /* 0x000000200d0e7810 */ /* 0x000fe20007ffe0ff */
[----:B------:R-:W-:Y:S01]  /*0d40*/  IMAD.MOV R13, RZ, RZ, -R13 ;  /* 0x000000ffff0d7224 */ /* 0x000fe200078e0a0d */
[----:B------:R-:W-:-:S02]  /*0d50*/  LOP3.LUT R11, R11, 0x800000, RZ, 0xfc, !PT ;  /* 0x008000000b0b7812 */ /* 0x000fc400078efcff */
[----:B------:R-:W-:Y:S02]  /*0d60*/  FSETP.NEU.FTZ.AND P0, PT, R9, R12, PT ;  /* 0x0000000c0900720b */ /* 0x000fe40003f1d000 */
[----:B------:R-:W-:Y:S02]  /*0d70*/  SHF.L.U32 R14, R11, R14, RZ ;  /* 0x0000000e0b0e7219 */ /* 0x000fe400000006ff */
[----:B------:R-:W-:Y:S02]  /*0d80*/  SEL R12, R13, RZ, P3 ;  /* 0x000000ff0d0c7207 */ /* 0x000fe40001800000 */
[----:B------:R-:W-:Y:S02]  /*0d90*/  ISETP.NE.AND P1, PT, R14, RZ, P1 ;  /* 0x000000ff0e00720c */ /* 0x000fe40000f25270 */
[----:B------:R-:W-:Y:S02]  /*0da0*/  SHF.R.U32.HI R12, RZ, R12, R11 ;  /* 0x0000000cff0c7219 */ /* 0x000fe4000001160b */
[----:B------:R-:W-:-:S02]  /*0db0*/  PLOP3.LUT P0, PT, P0, P1, PT, 0xf8, 0x8f ;  /* 0x00000000008f781c */ /* 0x000fc40000703f70 */
[----:B------:R-:W-:Y:S02]  /*0dc0*/  SHF.R.U32.HI R14, RZ, 0x1, R12 ;  /* 0x00000001ff0e7819 */ /* 0x000fe4000001160c */
[----:B------:R-:W-:-:S04]  /*0dd0*/  SEL R9, RZ, 0x1, !P0 ;  /* 0x00000001ff097807 */ /* 0x000fc80004000000 */
[----:B------:R-:W-:-:S04]  /*0de0*/  LOP3.LUT R9, R9, 0x1, R14, 0xf8, !PT ;  /* 0x0000000109097812 */ /* 0x000fc800078ef80e */
[----:B------:R-:W-:-:S05]  /*0df0*/  LOP3.LUT R9, R9, R12, RZ, 0xc0, !PT ;  /* 0x0000000c09097212 */ /* 0x000fca00078ec0ff */
[----:B------:R-:W-:-:S05]  /*0e00*/  IMAD.IADD R9, R14, 0x1, R9 ;  /* 0x000000010e097824 */ /* 0x000fca00078e0209 */
[----:B------:R-:W-:Y:S01]  /*0e10*/  LOP3.LUT R0, R9, R0, RZ, 0xfc, !PT ;  /* 0x0000000009007212 */ /* 0x000fe200078efcff */
[----:B------:R-:W-:Y:S06]  /*0e20*/  BRA `(.L_x_28) ;  /* 0x0000000000347947 */ /* 0x000fec0003800000 */
.L_x_27:
[----:B------:R-:W-:-:S04]  /*0e30*/  LOP3.LUT R0, R0, 0x80000000, RZ, 0xc0, !PT ;  /* 0x8000000000007812 */ /* 0x000fc800078ec0ff */
[----:B------:R-:W-:Y:S01]  /*0e40*/  LOP3.LUT R0, R0, 0x7f800000, RZ, 0xfc, !PT ;  /* 0x7f80000000007812 */ /* 0x000fe200078efcff */
[----:B------:R-:W-:Y:S06]  /*0e50*/  BRA `(.L_x_28) ;  /* 0x0000000000287947 */ /* 0x000fec0003800000 */
.L_x_26:
[----:B------:R-:W-:Y:S01]  /*0e60*/  IMAD R0, R12, 0x800000, R0 ;  /* 0x008000000c007824 */ /* 0x000fe200078e0200 */
[----:B------:R-:W-:Y:S06]  /*0e70*/  BRA `(.L_x_28) ;  /* 0x0000000000207947 */ /* 0x000fec0003800000 */
.L_x_25:
[----:B------:R-:W-:-:S04]  /*0e80*/  LOP3.LUT R0, R13, 0x80000000, R0, 0x48, !PT ;  /* 0x800000000d007812 */ /* 0x000fc800078e4800 */
[----:B------:R-:W-:Y:S01]  /*0e90*/  LOP3.LUT R0, R0, 0x7f800000, RZ, 0xfc, !PT ;  /* 0x7f80000000007812 */ /* 0x000fe200078efcff */
[----:B------:R-:W-:Y:S06]  /*0ea0*/  BRA `(.L_x_28) ;  /* 0x0000000000147947 */ /* 0x000fec0003800000 */
.L_x_24:
[----:B------:R-:W-:Y:S01]  /*0eb0*/  LOP3.LUT R0, R13, 0x80000000, R0, 0x48, !PT ;  /* 0x800000000d007812 */ /* 0x000fe200078e4800 */
[----:B------:R-:W-:Y:S06]  /*0ec0*/  BRA `(.L_x_28) ;  /* 0x00000000000c7947 */ /* 0x000fec0003800000 */
.L_x_23:
[----:B------:R-:W0:Y:S01]  /*0ed0*/  MUFU.RSQ R0, -QNAN ;  /* 0xffc0000000007908 */ /* 0x000e220000001400 */
[----:B------:R-:W-:Y:S05]  /*0ee0*/  BRA `(.L_x_28) ;  /* 0x0000000000047947 */ /* 0x000fea0003800000 */
.L_x_22:
[----:B------:R-:W-:-:S07]  /*0ef0*/  FADD.FTZ R0, R0, R3 ;  /* 0x0000000300007221 */ /* 0x000fce0000010000 */
.L_x_28:
[----:B------:R-:W-:-:S04]  /*0f00*/  IMAD.MOV.U32 R11, RZ, RZ, 0x0 ;  /* 0x00000000ff0b7424 */ /* 0x000fc800078e00ff */
[----:B0-----:R-:W-:Y:S05]  /*0f10*/  RET.REL.NODEC R10 `(layernorm_f32) ;  /* 0xfffffff00a387950 */ /* 0x001fea0003c3ffff */
.L_x_29:
        /* <DEDUP_REMOVED lines=14> */
.L_x_83:


//--------------------- .text.softmax_f32         --------------------------
	.section	.text.softmax_f32,"ax",@progbits
	.align	128
        .global         softmax_f32
        .type           softmax_f32,@function
        .size           softmax_f32,(.L_x_84 - softmax_f32)
        .other          softmax_f32,@"STO_CUDA_ENTRY STV_DEFAULT"
softmax_f32:
.text.softmax_f32:
        /* <DEDUP_REMOVED lines=9> */
[----:B------:R-:W-:-:S05]  /*0090*/  IMAD.MOV.U32 R11, RZ, RZ, -0x800000 ;  /* 0xff800000ff0b7424 */ /* 0x000fca00078e00ff */
[----:B------:R-:W3:Y:S01]  /*00a0*/  LDC.64 R2, c[0x0][0x380] ;  /* 0x0000e000ff027b82 */ /* 0x000ee20000000a00 */
[----:B-1----:R-:W-:Y:S01]  /*00b0*/  IMAD R9, R6, UR4, RZ ;  /* 0x0000000406097c24 */ /* 0x002fe2000f8e02ff */
[----:B0-----:R-:W-:-:S03]  /*00c0*/  ISETP.GE.AND P0, PT, R7, R6, PT ;  /* 0x000000060700720c */ /* 0x001fc60003f06270 */
[----:B---3--:R-:W-:-:S10]  /*00d0*/  IMAD.WIDE R2, R9, 0x4, R2 ;  /* 0x0000000409027825 */ /* 0x008fd400078e0202 */
[----:B--2---:R-:W-:Y:S05]  /*00e0*/  @P0 BRA `(.L_x_31) ;  /* 0x0000000000240947 */ /* 0x004fea0003800000 */
[----:B------:R-:W0:Y:S01]  /*00f0*/  LDC R0, c[0x0][0x360] ;  /* 0x0000d800ff007b82 */ /* 0x000e220000000800 */
[----:B------:R-:W-:Y:S02]  /*0100*/  IMAD.MOV.U32 R11, RZ, RZ, -0x800000 ;  /* 0xff800000ff0b7424 */ /* 0x000fe400078e00ff */
[----:B------:R-:W-:-:S07]  /*0110*/  IMAD.MOV.U32 R13, RZ, RZ, R7 ;  /* 0x000000ffff0d7224 */ /* 0x000fce00078e0007 */
.L_x_32:
[----:B------:R-:W-:-:S06]  /*0120*/  IMAD.WIDE R4, R13, 0x4, R2 ;  /* 0x000000040d047825 */ /* 0x000fcc00078e0202 */
[----:B------:R-:W2:Y:S01]  /*0130*/  LDG.E R4, desc[UR8][R4.64] ;  /* 0x0000000804047981 */ /* 0x000ea2000c1e1900 */
[----:B0-----:R-:W-:-:S05]  /*0140*/  IMAD.IADD R13, R0, 0x1, R13 ;  /* 0x00000001000d7824 */ /* 0x001fca00078e020d */
[----:B------:R-:W-:Y:S02]  /*0150*/  ISETP.GE.AND P0, PT, R13, R6, PT ;  /* 0x000000060d00720c */ /* 0x000fe40003f06270 */
[----:B--2---:R-:W-:-:S11]  /*0160*/  FMNMX R11, R4, R11, !PT ;  /* 0x0000000b040b7209 */ /* 0x004fd60007800000 */
[----:B------:R-:W-:Y:S05]  /*0170*/  @!P0 BRA `(.L_x_32) ;  /* 0xfffffffc00e88947 */ /* 0x000fea000383ffff */
.L_x_31:
[----:B------:R-:W-:Y:S05]  /*0180*/  BSYNC.RECONVERGENT B0 ;  /* 0x0000000000007941 */ /* 0x000fea0003800200 */
.L_x_30:
        /* <DEDUP_REMOVED lines=10> */
.L_x_34:
[----:B------:R-:W-:-:S04]  /*0230*/  SHF.R.U32.HI R8, RZ, 0x1, R4 ;  /* 0x00000001ff087819 */ /* 0x000fc80000011604 */
[----:B------:R-:W-:-:S13]  /*0240*/  ISETP.GE.U32.AND P0, PT, R7, R8, PT ;  /* 0x000000080700720c */ /* 0x000fda0003f06070 */
[----:B------:R-:W-:Y:S01]  /*0250*/  @!P0 IMAD R6, R8, 0x4, R0 ;  /* 0x0000000408068824 */ /* 0x000fe200078e0200 */
[----:B------:R-:W-:Y:S05]  /*0260*/  @!P0 LDS R5, [R0] ;  /* 0x0000000000058984 */ /* 0x000fea0000000800 */
[----:B------:R-:W1:Y:S02]  /*0270*/  @!P0 LDS R6, [R6] ;  /* 0x0000000006068984 */ /* 0x000e640000000800 */
[----:B-1----:R-:W-:-:S05]  /*0280*/  @!P0 FMNMX R5, R5, R6, !PT ;  /* 0x0000000605058209 */ /* 0x002fca0007800000 */
[----:B------:R1:W-:Y:S01]  /*0290*/  @!P0 STS [R0], R5 ;  /* 0x0000000500008388 */ /* 0x0003e20000000800 */
[----:B------:R-:W-:Y:S01]  /*02a0*/  BAR.SYNC.DEFER_BLOCKING 0x0 ;  /* 0x0000000000007b1d */ /* 0x000fe20000010000 */
[----:B------:R-:W-:Y:S02]  /*02b0*/  ISETP.GT.U32.AND P0, PT, R4, 0x3, PT ;  /* 0x000000030400780c */ /* 0x000fe40003f04070 */
[----:B------:R-:W-:-:S11]  /*02c0*/  MOV R4, R8 ;  /* 0x0000000800047202 */ /* 0x000fd60000000f00 */
[----:B-1----:R-:W-:Y:S05]  /*02d0*/  @P0 BRA `(.L_x_34) ;  /* 0xfffffffc00d40947 */ /* 0x002fea000383ffff */
.L_x_33:
[----:B------:R-:W1:Y:S01]  /*02e0*/  S2UR UR5, SR_CgaCtaId ;  /* 0x00000000000579c3 */ /* 0x000e620000008800 */
[----:B------:R-:W2:Y:S01]  /*02f0*/  LDCU UR7, c[0x0][0x394] ;  /* 0x00007280ff0777ac */ /* 0x000ea20008000800 */
[----:B------:R-:W-:Y:S01]  /*0300*/  BSSY.RECONVERGENT B0, `(.L_x_35) ;  /* 0x000001f000007945 */ /* 0x000fe20003800200 */
[----:B0-----:R-:W-:Y:S01]  /*0310*/  IMAD.MOV.U32 R11, RZ, RZ, RZ ;  /* 0x000000ffff0b7224 */ /* 0x001fe200078e00ff */
[----:B------:R-:W-:-:S04]  /*0320*/  UMOV UR4, 0x400 ;  /* 0x0000040000047882 */ /* 0x000fc80000000000 */
[----:B------:R-:W0:Y:S01]  /*0330*/  LDC.64 R4, c[0x0][0x388] ;  /* 0x0000e200ff047b82 */ /* 0x000e220000000a00 */
[----:B--2---:R-:W-:Y:S01]  /*0340*/  ISETP.GE.AND P0, PT, R7, UR7, PT ;  /* 0x0000000707007c0c */ /* 0x004fe2000bf06270 */
[----:B-1----:R-:W-:Y:S01]  /*0350*/  ULEA UR4, UR5, UR4, 0x18 ;  /* 0x0000000405047291 */ /* 0x002fe2000f8ec0ff */
[----:B0-----:R-:W-:-:S08]  /*0360*/  IMAD.WIDE R4, R9, 0x4, R4 ;  /* 0x0000000409047825 */ /* 0x001fd000078e0204 */
[----:B------:R-:W0:Y:S01]  /*0370*/  LDS R6, [UR4] ;  /* 0x00000004ff067984 */ /* 0x000e220008000800 */
[----:B------:R-:W-:Y:S06]  /*0380*/  BAR.SYNC.DEFER_BLOCKING 0x0 ;  /* 0x0000000000007b1d */ /* 0x000fec0000010000 */
[----:B------:R-:W-:Y:S05]  /*0390*/  @P0 BRA `(.L_x_36) ;  /* 0x0000000000540947 */ /* 0x000fea0003800000 */
[----:B------:R-:W-:Y:S02]  /*03a0*/  IMAD.MOV.U32 R11, RZ, RZ, RZ ;  /* 0x000000ffff0b7224 */ /* 0x000fe400078e00ff */
[----:B------:R-:W-:-:S07]  /*03b0*/  IMAD.MOV.U32 R13, RZ, RZ, R7 ;  /* 0x000000ffff0d7224 */ /* 0x000fce00078e0007 */
.L_x_37:
[----:B-1----:R-:W-:-:S06]  /*03c0*/  IMAD.WIDE R8, R13, 0x4, R2 ;  /* 0x000000040d087825 */ /* 0x002fcc00078e0202 */
[----:B------:R-:W0:Y:S01]  /*03d0*/  LDG.E R9, desc[UR8][R8.64] ;  /* 0x0000000808097981 */ /* 0x000e22000c1e1900 */
[----:B------:R-:W-:Y:S02]  /*03e0*/  IMAD.MOV.U32 R15, RZ, RZ, 0x3bbb989d ;  /* 0x3bbb989dff0f7424 */ /* 0x000fe400078e00ff */
[----:B------:R-:W-:Y:S02]  /*03f0*/  IMAD.MOV.U32 R17, RZ, RZ, 0x437c0000 ;  /* 0x437c0000ff117424 */ /* 0x000fe400078e00ff */
[----:B0-----:R-:W-:Y:S01]  /*0400*/  FADD R10, -R6, R9 ;  /* 0x00000009060a7221 */ /* 0x001fe20000000100 */
[----:B------:R-:W-:-:S04]  /*0410*/  IMAD.WIDE R8, R13, 0x4, R4 ;  /* 0x000000040d087825 */ /* 0x000fc800078e0204 */
[----:B------:R-:W-:Y:S01]  /*0420*/  FFMA.SAT R12, R10, R15, 0.5 ;  /* 0x3f0000000a0c7423 */ /* 0x000fe2000000200f */
[----:B------:R-:W-:-:S03]  /*0430*/  VIADD R13, R13, UR6 ;  /* 0x000000060d0d7c36 */ /* 0x000fc60008000000 */
[----:B------:R-:W-:Y:S02]  /*0440*/  FFMA.RM R12, R12, R17, 12582913 ;  /* 0x4b4000010c0c7423 */ /* 0x000fe40000004011 */
[----:B------:R-:W-:Y:S02]  /*0450*/  ISETP.GE.AND P0, PT, R13, UR7, PT ;  /* 0x000000070d007c0c */ /* 0x000fe4000bf06270 */
[C---:B------:R-:W-:Y:S01]  /*0460*/  FADD R15, R12.reuse, -12583039 ;  /* 0xcb40007f0c0f7421 */ /* 0x040fe20000000000 */
[----:B------:R-:W-:-:S03]  /*0470*/  SHF.L.U32 R12, R12, 0x17, RZ ;  /* 0x000000170c0c7819 */ /* 0x000fc600000006ff */
[----:B------:R-:W-:-:S04]  /*0480*/  FFMA R15, R10, 1.4426950216293334961, -R15 ;  /* 0x3fb8aa3b0a0f7823 */ /* 0x000fc8000000080f */
[----:B------:R-:W-:-:S06]  /*0490*/  FFMA R15, R10, 1.925963033500011079e-08, R15 ;  /* 0x32a570600a0f7823 */ /* 0x000fcc000000000f */
[----:B------:R-:W0:Y:S02]  /*04a0*/  MUFU.EX2 R15, R15 ;  /* 0x0000000f000f7308 */ /* 0x000e240000000800 */
[----:B0-----:R-:W-:-:S04]  /*04b0*/  FMUL R12, R12, R15 ;  /* 0x0000000f0c0c7220 */ /* 0x001fc80000400000 */
[----:B------:R-:W-:Y:S01]  /*04c0*/  FADD R11, R12, R11 ;  /* 0x0000000b0c0b7221 */ /* 0x000fe20000000000 */
[----:B------:R1:W-:Y:S01]  /*04d0*/  STG.E desc[UR8][R8.64], R12 ;  /* 0x0000000c08007986 */ /* 0x0003e2000c101908 */
[----:B------:R-:W-:Y:S05]  /*04e0*/  @!P0 BRA `(.L_x_37) ;  /* 0xfffffffc00b48947 */ /* 0x000fea000383ffff */
.L_x_36:
[----:B------:R-:W-:Y:S05]  /*04f0*/  BSYNC.RECONVERGENT B0 ;  /* 0x0000000000007941 */ /* 0x000fea0003800200 */
.L_x_35:
[----:B------:R2:W-:Y:S01]  /*0500*/  STS [R0], R11 ;  /* 0x0000000b00007388 */ /* 0x0005e20000000800 */
[----:B------:R-:W-:Y:S01]  /*0510*/  UISETP.GE.U32.AND UP0, UPT, UR6, 0x2, UPT ;  /* 0x000000020600788c */ /* 0x000fe2000bf06070 */
[----:B------:R-:W-:Y:S08]  /*0520*/  BAR.SYNC.DEFER_BLOCKING 0x0 ;  /* 0x0000000000007b1d */ /* 0x000ff00000010000 */
[----:B--2---:R-:W-:Y:S05]  /*0530*/  BRA.U !UP0, `(.L_x_38) ;  /* 0x0000000108307547 */ /* 0x004fea000b800000 */
[----:B------:R-:W-:-:S07]  /*0540*/  IMAD.U32 R2, RZ, RZ, UR6 ;  /* 0x00000006ff027e24 */ /* 0x000fce000f8e00ff */
.L_x_39:
[----:B-1----:R-:W-:-:S04]  /*0550*/  SHF.R.U32.HI R8, RZ, 0x1, R2 ;  /* 0x00000001ff087819 */ /* 0x002fc80000011602 */
[----:B------:R-:W-:-:S13]  /*0560*/  ISETP.GE.U32.AND P0, PT, R7, R8, PT ;  /* 0x000000080700720c */ /* 0x000fda0003f06070 */
[----:B------:R-:W-:Y:S01]  /*0570*/  @!P0 IMAD R3, R8, 0x4, R0 ;  /* 0x0000000408038824 */ /* 0x000fe200078e0200 */
[----:B0-----:R-:W-:Y:S05]  /*0580*/  @!P0 LDS R6, [R0] ;  /* 0x0000000000068984 */ /* 0x001fea0000000800 */
[----:B------:R-:W0:Y:S02]  /*0590*/  @!P0 LDS R3, [R3] ;  /* 0x0000000003038984 */ /* 0x000e240000000800 */
[----:B0-----:R-:W-:-:S05]  /*05a0*/  @!P0 FADD R9, R3, R6 ;  /* 0x0000000603098221 */ /* 0x001fca0000000000 */
[----:B------:R2:W-:Y:S01]  /*05b0*/  @!P0 STS [R0], R9 ;  /* 0x0000000900008388 */ /* 0x0005e20000000800 */
[----:B------:R-:W-:Y:S01]  /*05c0*/  BAR.SYNC.DEFER_BLOCKING 0x0 ;  /* 0x0000000000007b1d */ /* 0x000fe20000010000 */
[----:B------:R-:W-:Y:S01]  /*05d0*/  ISETP.GT.U32.AND P0, PT, R2, 0x3, PT ;  /* 0x000000030200780c */ /* 0x000fe20003f04070 */
[----:B------:R-:W-:-:S12]  /*05e0*/  IMAD.MOV.U32 R2, RZ, RZ, R8 ;  /* 0x000000ffff027224 */ /* 0x000fd800078e0008 */
[----:B--2---:R-:W-:Y:S05]  /*05f0*/  @P0 BRA `(.L_x_39) ;  /* 0xfffffffc00d40947 */ /* 0x004fea000383ffff */
.L_x_38:
[----:B------:R-:W2:Y:S01]  /*0600*/  S2UR UR5, SR_CgaCtaId ;  /* 0x00000000000579c3 */ /* 0x000ea20000008800 */
[----:B------:R-:W-:Y:S02]  /*0610*/  UMOV UR4, 0x400 ;  /* 0x0000040000047882 */ /* 0x000fe40000000000 */
[----:B--2---:R-:W-:Y:S01]  /*0620*/  ULEA UR4, UR5, UR4, 0x18 ;  /* 0x0000000405047291 */ /* 0x004fe2000f8ec0ff */
[----:B------:R-:W2:Y:S08]  /*0630*/  LDCU UR5, c[0x0][0x394] ;  /* 0x00007280ff0577ac */ /* 0x000eb00008000800 */
[----:B------:R-:W3:Y:S02]  /*0640*/  LDS R3, [UR4] ;  /* 0x00000004ff037984 */ /* 0x000ee40008000800 */
[----:B------:R-:W4:Y:S01]  /*0650*/  LDCU UR4, c[0x0][0x394] ;  /* 0x00007280ff0477ac */ /* 0x000f220008000800 */
[----:B------:R-:W-:Y:S01]  /*0660*/  BAR.SYNC.DEFER_BLOCKING 0x0 ;  /* 0x0000000000007b1d */ /* 0x000fe20000010000 */
[----:B----4-:R-:W-:-:S13]  /*0670*/  ISETP.GE.AND P0, PT, R7, UR4, PT ;  /* 0x0000000407007c0c */ /* 0x010fda000bf06270 */
[----:B--2---:R-:W-:Y:S05]  /*0680*/  @P0 EXIT ;  /* 0x000000000000094d */ /* 0x004fea0003800000 */
.L_x_42:
[----:B-1----:R-:W-:-:S05]  /*0690*/  IMAD.WIDE R8, R7, 0x4, R4 ;  /* 0x0000000407087825 */ /* 0x002fca00078e0204 */
[----:B------:R-:W2:Y:S01]  /*06a0*/  LDG.E R0, desc[UR8][R8.64] ;  /* 0x0000000808007981 */ /* 0x000ea2000c1e1900 */
[----:B---3--:R-:W1:Y:S01]  /*06b0*/  MUFU.RCP R2, R3 ;  /* 0x0000000300027308 */ /* 0x008e620000001000 */
[----:B------:R-:W-:Y:S01]  /*06c0*/  BSSY.RECONVERGENT B0, `(.L_x_40) ;  /* 0x000000b000007945 */ /* 0x000fe20003800200 */
[----:B-1----:R-:W-:-:S04]  /*06d0*/  FFMA R11, -R3, R2, 1 ;  /* 0x3f800000030b7423 */ /* 0x002fc80000000102 */
[----:B------:R-:W-:Y:S02]  /*06e0*/  FFMA R11, R2, R11, R2 ;  /* 0x0000000b020b7223 */ /* 0x000fe40000000002 */
[----:B--2---:R-:W1:Y:S02]  /*06f0*/  FCHK P0, R0, R3 ;  /* 0x0000000300007302 */ /* 0x004e640000000000 */
[----:B------:R-:W-:-:S04]  /*0700*/  FFMA R2, R0, R11, RZ ;  /* 0x0000000b00027223 */ /* 0x000fc800000000ff */
[----:B0-----:R-:W-:-:S04]  /*0710*/  FFMA R6, -R3, R2, R0 ;  /* 0x0000000203067223 */ /* 0x001fc80000000100 */
[----:B------:R-:W-:Y:S01]  /*0720*/  FFMA R11, R11, R6, R2 ;  /* 0x000000060b0b7223 */ /* 0x000fe20000000002 */
[----:B-1----:R-:W-:Y:S06]  /*0730*/  @!P0 BRA `(.L_x_41) ;  /* 0x00000000000c8947 */ /* 0x002fec0003800000 */
[----:B------:R-:W-:-:S07]  /*0740*/  MOV R2, 0x760 ;  /* 0x0000076000027802 */ /* 0x000fce0000000f00 */
[----:B------:R-:W-:Y:S05]  /*0750*/  CALL.REL.NOINC `($__internal_1_$__cuda_sm3x_div_rn_noftz_f32_slowpath) ;  /* 0x00000000001c7944 */ /* 0x000fea0003c00000 */
[----:B------:R-:W-:-:S07]  /*0760*/  IMAD.MOV.U32 R11, RZ, RZ, R0 ;  /* 0x000000ffff0b7224 */ /* 0x000fce00078e0000 */
.L_x_41:
[----:B------:R-:W-:Y:S05]  /*0770*/  BSYNC.RECONVERGENT B0 ;  /* 0x0000000000007941 */ /* 0x000fea0003800200 */
.L_x_40:
[----:B------:R2:W-:Y:S01]  /*0780*/  STG.E desc[UR8][R8.64], R11 ;  /* 0x0000000b08007986 */ /* 0x0005e2000c101908 */
[----:B------:R-:W-:-:S04]  /*0790*/  IADD3 R7, PT, PT, R7, UR6, RZ ;  /* 0x0000000607077c10 */ /* 0x000fc8000fffe0ff */
[----:B------:R-:W-:-:S13]  /*07a0*/  ISETP.GE.AND P0, PT, R7, UR5, PT ;  /* 0x0000000507007c0c */ /* 0x000fda000bf06270 */
[----:B--2---:R-:W-:Y:S05]  /*07b0*/  @!P0 BRA `(.L_x_42) ;  /* 0xfffffffc00b48947 */ /* 0x004fea000383ffff */
[----:B------:R-:W-:Y:S05]  /*07c0*/  EXIT ;  /* 0x000000000000794d */ /* 0x000fea0003800000 */
        .weak           $__internal_1_$__cuda_sm3x_div_rn_noftz_f32_slowpath
        .type           $__internal_1_$__cuda_sm3x_div_rn_noftz_f32_slowpath,@function
        .size           $__internal_1_$__cuda_sm3x_div_rn_noftz_f32_slowpath,(.L_x_84 - $__internal_1_$__cuda_sm3x_div_rn_noftz_f32_slowpath)
$__internal_1_$__cuda_sm3x_div_rn_noftz_f32_slowpath:
[--C-:B------:R-:W-:Y:S01]  /*07d0*/  SHF.R.U32.HI R10, RZ, 0x17, R3.reuse ;  /* 0x00000017ff0a7819 */ /* 0x100fe20000011603 */
[----:B------:R-:W-:Y:S01]  /*07e0*/  BSSY.RECONVERGENT B1, `(.L_x_43) ;  /* 0x0000064000017945 */ /* 0x000fe20003800200 */
[--C-:B------:R-:W-:Y:S01]  /*07f0*/  SHF.R.U32.HI R6, RZ, 0x17, R0.reuse ;  /* 0x00000017ff067819 */ /* 0x100fe20000011600 */
[----:B------:R-:W-:Y:S01]  /*0800*/  IMAD.MOV.U32 R11, RZ, RZ, R0 ;  /* 0x000000ffff0b7224 */ /* 0x000fe200078e0000 */
[----:B------:R-:W-:Y:S01]  /*0810*/  LOP3.LUT R10, R10, 0xff, RZ, 0xc0, !PT ;  /* 0x000000ff0a0a7812 */ /* 0x000fe200078ec0ff */
[----:B------:R-:W-:Y:S01]  /*0820*/  IMAD.MOV.U32 R12, RZ, RZ, R3 ;  /* 0x000000ffff0c7224 */ /* 0x000fe200078e0003 */
        /* <DEDUP_REMOVED lines=25> */
[----:B------:R-:W-:Y:S01]  /*09c0*/  @P0 MOV R6, RZ ;  /* 0x000000ff00060202 */ /* 0x000fe20000000f00 */
[----:B------:R-:W-:Y:S02]  /*09d0*/  @!P0 IMAD.MOV.U32 R6, RZ, RZ, -0x40 ;  /* 0xffffffc0ff068424 */ /* 0x000fe400078e00ff */
[----:B------:R-:W-:Y:S01]  /*09e0*/  @!P0 FFMA R11, R0, 1.84467440737095516160e+19, RZ ;  /* 0x5f800000000b8823 */ /* 0x000fe200000000ff */
[----:B------:R-:W-:Y:S01]  /*09f0*/  @!P1 FFMA R12, R3, 1.84467440737095516160e+19, RZ ;  /* 0x5f800000030c9823 */ /* 0x000fe200000000ff */
[----:B------:R-:W-:-:S07]  /*0a00*/  @!P1 VIADD R6, R6, 0x40 ;  /* 0x0000004006069836 */ /* 0x000fce0000000000 */
.L_x_44:
[----:B------:R-:W-:Y:S01]  /*0a10*/  LEA R13, R10, 0xc0800000, 0x17 ;  /* 0xc08000000a0d7811 */ /* 0x000fe200078eb8ff */
[----:B------:R-:W-:Y:S04]  /*0a20*/  BSSY.RECONVERGENT B2, `(.L_x_49) ;  /* 0x0000036000027945 */ /* 0x000fe80003800200 */
[----:B------:R-:W-:Y:S02]  /*0a30*/  IMAD.IADD R13, R12, 0x1, -R13 ;  /* 0x000000010c0d7824 */ /* 0x000fe400078e0a0d */
[----:B------:R-:W-:Y:S02]  /*0a40*/  VIADD R12, R16, 0xffffff81 ;  /* 0xffffff81100c7836 */ /* 0x000fe40000000000 */
[----:B------:R-:W0:Y:S01]  /*0a50*/  MUFU.RCP R14, R13 ;  /* 0x0000000d000e7308 */ /* 0x000e220000001000 */
[----:B------:R-:W-:Y:S01]  /*0a60*/  FADD.FTZ R15, -R13, -RZ ;  /* 0x800000ff0d0f7221 */ /* 0x000fe20000010100 */
[----:B------:R-:W-:-:S03]  /*0a70*/  IMAD R0, R12, -0x800000, R11 ;  /* 0xff8000000c007824 */ /* 0x000fc600078e020b */
[----:B0-----:R-:W-:-:S04]  /*0a80*/  FFMA R17, R14, R15, 1 ;  /* 0x3f8000000e117423 */ /* 0x001fc8000000000f */
[----:B------:R-:W-:-:S04]  /*0a90*/  FFMA R16, R14, R17, R14 ;  /* 0x000000110e107223 */ /* 0x000fc8000000000e */
[----:B------:R-:W-:-:S04]  /*0aa0*/  FFMA R11, R0, R16, RZ ;  /* 0x00000010000b7223 */ /* 0x000fc800000000ff */
[----:B------:R-:W-:-:S04]  /*0ab0*/  FFMA R14, R15, R11, R0 ;  /* 0x0000000b0f0e7223 */ /* 0x000fc80000000000 */
[----:B------:R-:W-:Y:S01]  /*0ac0*/  FFMA R17, R16, R14, R11 ;  /* 0x0000000e10117223 */ /* 0x000fe2000000000b */
[----:B------:R-:W-:-:S03]  /*0ad0*/  IADD3 R11, PT, PT, R12, 0x7f, -R10 ;  /* 0x0000007f0c0b7810 */ /* 0x000fc60007ffe80a */
[----:B------:R-:W-:Y:S01]  /*0ae0*/  FFMA R14, R15, R17, R0 ;  /* 0x000000110f0e7223 */ /* 0x000fe20000000000 */
[----:B------:R-:W-:-:S03]  /*0af0*/  IADD3 R11, PT, PT, R11, R6, RZ ;  /* 0x000000060b0b7210 */ /* 0x000fc60007ffe0ff */
        /* <DEDUP_REMOVED lines=14> */
[-CC-:B------:R-:W-:Y:S01]  /*0be0*/  FFMA.RZ R6, R16, R14.reuse, R17.reuse ;  /* 0x0000000e10067223 */ /* 0x180fe2000000c011 */
[----:B------:R-:W-:Y:S02]  /*0bf0*/  VIADD R13, R12, 0x20 ;  /* 0x000000200c0d7836 */ /* 0x000fe40000000000 */
[-CC-:B------:R-:W-:Y:S01]  /*0c00*/  FFMA.RM R11, R16, R14.reuse, R17.reuse ;  /* 0x0000000e100b7223 */ /* 0x180fe20000004011 */
[----:B------:R-:W-:Y:S02]  /*0c10*/  ISETP.NE.AND P2, PT, R12, RZ, PT ;  /* 0x000000ff0c00720c */ /* 0x000fe40003f45270 */
[----:B------:R-:W-:Y:S01]  /*0c20*/  LOP3.LUT R10, R6, 0x7fffff, RZ, 0xc0, !PT ;  /* 0x007fffff060a7812 */ /* 0x000fe200078ec0ff */
[----:B------:R-:W-:Y:S01]  /*0c30*/  FFMA.RP R6, R16, R14, R17 ;  /* 0x0000000e10067223 */ /* 0x000fe20000008011 */
[----:B------:R-:W-:Y:S01]  /*0c40*/  ISETP.NE.AND P1, PT, R12, RZ, PT ;  /* 0x000000ff0c00720c */ /* 0x000fe20003f25270 */
        /* <DEDUP_REMOVED lines=11> */
[----:B------:R-:W-:-:S04]  /*0d00*/  LOP3.LUT R6, R6, R11, RZ, 0xc0, !PT ;  /* 0x0000000b06067212 */ /* 0x000fc800078ec0ff */
[----:B------:R-:W-:-:S04]  /*0d10*/  IADD3 R13, PT, PT, R13, R6, RZ ;  /* 0x000000060d0d7210 */ /* 0x000fc80007ffe0ff */
[----:B------:R-:W-:Y:S01]  /*0d20*/  LOP3.LUT R0, R13, R0, RZ, 0xfc, !PT ;  /* 0x000000000d007212 */ /* 0x000fe200078efcff */
[----:B------:R-:W-:Y:S06]  /*0d30*/  BRA `(.L_x_52) ;  /* 0x0000000000107947 */ /* 0x000fec0003800000 */
.L_x_51:
[----:B------:R-:W-:-:S04]  /*0d40*/  LOP3.LUT R0, R0, 0x80000000, RZ, 0xc0, !PT ;  /* 0x8000000000007812 */ /* 0x000fc800078ec0ff */
[----:B------:R-:W-:Y:S01]  /*0d50*/  LOP3.LUT R0, R0, 0x7f800000, RZ, 0xfc, !PT ;  /* 0x7f80000000007812 */ /* 0x000fe200078efcff */
[----:B------:R-:W-:Y:S06]  /*0d60*/  BRA `(.L_x_52) ;  /* 0x0000000000047947 */ /* 0x000fec0003800000 */
.L_x_50:
[----:B------:R-:W-:-:S07]  /*0d70*/  IMAD R0, R11, 0x800000, R0 ;  /* 0x008000000b007824 */ /* 0x000fce00078e0200 */
.L_x_52:
[----:B------:R-:W-:Y:S05]  /*0d80*/  BSYNC.RECONVERGENT B2 ;  /* 0x0000000000027941 */ /* 0x000fea0003800200 */
.L_x_49:
[----:B------:R-:W-:Y:S05]  /*0d90*/  BRA `(.L_x_53) ;  /* 0x0000000000207947 */ /* 0x000fea0003800000 */
.L_x_48:
[----:B------:R-:W-:-:S04]  /*0da0*/  LOP3.LUT R0, R12, 0x80000000, R11, 0x48, !PT ;  /* 0x800000000c007812 */ /* 0x000fc800078e480b */
[----:B------:R-:W-:Y:S01]  /*0db0*/  LOP3.LUT R0, R0, 0x7f800000, RZ, 0xfc, !PT ;  /* 0x7f80000000007812 */ /* 0x000fe200078efcff */
[----:B------:R-:W-:Y:S06]  /*0dc0*/  BRA `(.L_x_53) ;  /* 0x0000000000147947 */ /* 0x000fec0003800000 */
.L_x_47:
[----:B------:R-:W-:Y:S01]  /*0dd0*/  LOP3.LUT R0, R12, 0x80000000, R11, 0x48, !PT ;  /* 0x800000000c007812 */ /* 0x000fe200078e480b */
[----:B------:R-:W-:Y:S06]  /*0de0*/  BRA `(.L_x_53) ;  /* 0x00000000000c7947 */ /* 0x000fec0003800000 */
.L_x_46:
[----:B------:R-:W0:Y:S01]  /*0df0*/  MUFU.RSQ R0, -QNAN ;  /* 0xffc0000000007908 */ /* 0x000e220000001400 */
[----:B------:R-:W-:Y:S05]  /*0e00*/  BRA `(.L_x_53) ;  /* 0x0000000000047947 */ /* 0x000fea0003800000 */
.L_x_45:
[----:B------:R-:W-:-:S07]  /*0e10*/  FADD.FTZ R0, R0, R3 ;  /* 0x0000000300007221 */ /* 0x000fce0000010000 */
.L_x_53:
[----:B------:R-:W-:Y:S05]  /*0e20*/  BSYNC.RECONVERGENT B1 ;  /* 0x0000000000017941 */ /* 0x000fea0003800200 */
.L_x_43:
[----:B------:R-:W-:Y:S02]  /*0e30*/  IMAD.MOV.U32 R10, RZ, RZ, R2 ;  /* 0x000000ffff0a7224 */ /* 0x000fe400078e0002 */
[----:B------:R-:W-:-:S04]  /*0e40*/  IMAD.MOV.U32 R11, RZ, RZ, 0x0 ;  /* 0x00000000ff0b7424 */ /* 0x000fc800078e00ff */
[----:B0-----:R-:W-:Y:S05]  /*0e50*/  RET.REL.NODEC R10 `(softmax_f32) ;  /* 0xfffffff00a687950 */ /* 0x001fea0003c3ffff */
.L_x_54:
        /* <DEDUP_REMOVED lines=10> */
.L_x_84:


//--------------------- .text.tanh_f32            --------------------------
	.section	.text.tanh_f32,"ax",@progbits
	.align	128
        .global         tanh_f32
        .type           tanh_f32,@function
        .size           tanh_f32,(.L_x_91 - tanh_f32)
        .other          tanh_f32,@"STO_CUDA_ENTRY STV_DEFAULT"
tanh_f32:
.text.tanh_f32:
[----:B------:R-:W-:Y:S01]  /*0000*/  LDC R1, c[0x0][0x37c] ;  /* 0x0000df00ff017b82 */ /* 0x000fe20000000800 */
[----:B------:R-:W0:Y:S07]  /*0010*/  S2R R0, SR_TID.X ;  /* 0x0000000000007919 */ /* 0x000e2e0000002100 */
[----:B------:R-:W0:Y:S01]  /*0020*/  S2UR UR4, SR_CTAID.X ;  /* 0x00000000000479c3 */ /* 0x000e220000002500 */
[----:B------:R-:W1:Y:S07]  /*0030*/  LDCU UR5, c[0x0][0x390] ;  /* 0x00007200ff0577ac */ /* 0x000e6e0008000800 */
[----:B------:R-:W0:Y:S02]  /*0040*/  LDC R7, c[0x0][0x360] ;  /* 0x0000d800ff077b82 */ /* 0x000e240000000800 */
[----:B0-----:R-:W-:-:S05]  /*0050*/  IMAD R7, R7, UR4, R0 ;  /* 0x0000000407077c24 */ /* 0x001fca000f8e0200 */
[----:B-1----:R-:W-:-:S13]  /*0060*/  ISETP.GE.AND P0, PT, R7, UR5, PT ;  /* 0x0000000507007c0c */ /* 0x002fda000bf06270 */
[----:B------:R-:W-:Y:S05]  /*0070*/  @P0 EXIT ;  /* 0x000000000000094d */ /* 0x000fea0003800000 */
[----:B------:R-:W0:Y:S01]  /*0080*/  LDC.64 R2, c[0x0][0x380] ;  /* 0x0000e000ff027b82 */ /* 0x000e220000000a00 */
[----:B------:R-:W1:Y:S07]  /*0090*/  LDCU.64 UR4, c[0x0][0x358] ;  /* 0x00006b00ff0477ac */ /* 0x000e6e0008000a00 */
[----:B------:R-:W2:Y:S01]  /*00a0*/  LDC.64 R4, c[0x0][0x388] ;  /* 0x0000e200ff047b82 */ /* 0x000ea20000000a00 */
[----:B0-----:R-:W-:-:S05]  /*00b0*/  IMAD.WIDE R2, R7, 0x4, R2 ;  /* 0x0000000407027825 */ /* 0x001fca00078e0202 */
[----:B-1----:R2:W3:Y:S01]  /*00c0*/  LDG.E R6, desc[UR4][R2.64] ;  /* 0x0000000402067981 */ /* 0x0024e2000c1e1900 */
[----:B------:R-:W-:Y:S01]  /*00d0*/  MOV R10, 0x3c80f082 ;  /* 0x3c80f082000a7802 */ /* 0x000fe20000000f00 */
[----:B------:R-:W-:Y:S02]  /*00e0*/  HFMA2 R9, -RZ, RZ, 1.875, 0 ;  /* 0x3f800000ff097431 */ /* 0x000fe400000001ff */
[----:B--2---:R-:W-:-:S04]  /*00f0*/  IMAD.WIDE R2, R7, 0x4, R4 ;  /* 0x0000000407027825 */ /* 0x004fc800078e0204 */
[C---:B---3--:R-:W-:Y:S01]  /*0100*/  FMUL R0, |R6|.reuse, 2.8853900432586669922 ;  /* 0x4038aa3b06007820 */ /* 0x048fe20000400200 */
[C---:B------:R-:W-:Y:S01]  /*0110*/  FMUL R11, R6.reuse, R6 ;  /* 0x00000006060b7220 */ /* 0x040fe20000400000 */
[C---:B------:R-:W-:Y:S02]  /*0120*/  FSETP.GE.AND P1, PT, |R6|.reuse, 0.60000002384185791016, PT ;  /* 0x3f19999a0600780b */ /* 0x040fe40003f26200 */
[----:B------:R-:W-:Y:S01]  /*0130*/  FSETP.GE.AND P0, PT, |R6|, 9.010913848876953125, PT ;  /* 0x41102cb40600780b */ /* 0x000fe20003f06200 */
[C---:B------:R-:W-:Y:S01]  /*0140*/  FFMA R10, R11.reuse, R10, -0.052303962409496307373 ;  /* 0xbd563cae0b0a7423 */ /* 0x040fe2000000000a */
[----:B------:R-:W0:Y:S02]  /*0150*/  MUFU.EX2 R0, R0 ;  /* 0x0000000000007308 */ /* 0x000e240000000800 */
[----:B0-----:R-:W-:Y:S01]  /*0160*/  FADD R8, R0, 1 ;  /* 0x3f80000000087421 */ /* 0x001fe20000000000 */
[----:B------:R-:W-:-:S04]  /*0170*/  FFMA R0, R11, R10, 0.1331529766321182251 ;  /* 0x3e0859410b007423 */ /* 0x000fc8000000000a */
[C---:B------:R-:W-:Y:S01]  /*0180*/  FFMA R0, R11.reuse, R0, -0.33332768082618713379 ;  /* 0xbeaaa9ed0b007423 */ /* 0x040fe20000000000 */
[----:B------:R-:W0:Y:S03]  /*0190*/  MUFU.RCP R8, R8 ;  /* 0x0000000800087308 */ /* 0x000e260000001000 */
[----:B------:R-:W-:Y:S01]  /*01a0*/  FFMA R11, R11, R0, RZ ;  /* 0x000000000b0b7223 */ /* 0x000fe200000000ff */
[----:B0-----:R-:W-:-:S05]  /*01b0*/  FFMA R9, R8, -2, R9 ;  /* 0xc000000008097823 */ /* 0x001fca0000000009 */
[----:B------:R-:W-:-:S04]  /*01c0*/  FSEL R9, R9, 1, !P0 ;  /* 0x3f80000009097808 */ /* 0x000fc80004000000 */
[--C-:B------:R-:W-:Y:S01]  /*01d0*/  LOP3.LUT R9, R9, 0x80000000, R6.reuse, 0xb8, !PT ;  /* 0x8000000009097812 */ /* 0x100fe200078eb806 */
[----:B------:R-:W-:-:S05]  /*01e0*/  @!P1 FFMA R9, R6, R11, R6 ;  /* 0x0000000b06099223 */ /* 0x000fca0000000006 */
[----:B------:R-:W-:Y:S01]  /*01f0*/  STG.E desc[UR4][R2.64], R9 ;  /* 0x0000000902007986 */ /* 0x000fe2000c101904 */
[----:B------:R-:W-:Y:S05]  /*0200*/  EXIT ;  /* 0x000000000000794d */ /* 0x000fea0003800000 */
.L_x_55:
        /* <DEDUP_REMOVED lines=15> */
.L_x_91:


//--------------------- .text.sigmoid_f32         --------------------------
	.section	.text.sigmoid_f32,"ax",@progbits
	.align	128
        .global         sigmoid_f32
        .type           sigmoid_f32,@function
        .size           sigmoid_f32,(.L_x_85 - sigmoid_f32)
        .other          sigmoid_f32,@"STO_CUDA_ENTRY STV_DEFAULT"
sigmoid_f32:
.text.sigmoid_f32:
        /* <DEDUP_REMOVED lines=9> */
[----:B------:R-:W1:Y:S01]  /*0090*/  LDCU.64 UR4, c[0x0][0x358] ;  /* 0x00006b00ff0477ac */ /* 0x000e620008000a00 */
[----:B0-----:R-:W-:-:S06]  /*00a0*/  IMAD.WIDE R4, R3, 0x4, R4 ;  /* 0x0000000403047825 */ /* 0x001fcc00078e0204 */
[----:B-1----:R-:W2:Y:S01]  /*00b0*/  LDG.E R4, desc[UR4][R4.64] ;  /* 0x0000000404047981 */ /* 0x002ea2000c1e1900 */
[----:B------:R-:W-:Y:S01]  /*00c0*/  IMAD.MOV.U32 R7, RZ, RZ, 0x3bbb989d ;  /* 0x3bbb989dff077424 */ /* 0x000fe200078e00ff */
[----:B------:R-:W-:Y:S01]  /*00d0*/  BSSY.RECONVERGENT B0, `(.L_x_56) ;  /* 0x0000015000007945 */ /* 0x000fe20003800200 */
[----:B------:R-:W-:Y:S02]  /*00e0*/  IMAD.MOV.U32 R9, RZ, RZ, 0x437c0000 ;  /* 0x437c0000ff097424 */ /* 0x000fe400078e00ff */
[----:B--2---:R-:W-:-:S04]  /*00f0*/  FFMA.SAT R0, R4, -R7, 0.5 ;  /* 0x3f00000004007423 */ /* 0x004fc80000002807 */
[----:B------:R-:W-:-:S04]  /*0100*/  FFMA.RM R0, R0, R9, 12582913 ;  /* 0x4b40000100007423 */ /* 0x000fc80000004009 */
[C---:B------:R-:W-:Y:S01]  /*0110*/  FADD R7, R0.reuse, -12583039 ;  /* 0xcb40007f00077421 */ /* 0x040fe20000000000 */
[----:B------:R-:W-:-:S03]  /*0120*/  SHF.L.U32 R0, R0, 0x17, RZ ;  /* 0x0000001700007819 */ /* 0x000fc600000006ff */
[----:B------:R-:W-:-:S04]  /*0130*/  FFMA R7, R4, -1.4426950216293334961, -R7 ;  /* 0xbfb8aa3b04077823 */ /* 0x000fc80000000807 */
[----:B------:R-:W-:-:S06]  /*0140*/  FFMA R7, R4, -1.925963033500011079e-08, R7 ;  /* 0xb2a5706004077823 */ /* 0x000fcc0000000007 */
[----:B------:R-:W0:Y:S02]  /*0150*/  MUFU.EX2 R7, R7 ;  /* 0x0000000700077308 */ /* 0x000e240000000800 */
[----:B0-----:R-:W-:-:S04]  /*0160*/  FFMA R0, R0, R7, 1 ;  /* 0x3f80000000007423 */ /* 0x001fc80000000007 */
[----:B------:R-:W-:-:S05]  /*0170*/  VIADD R2, R0, 0x1800000 ;  /* 0x0180000000027836 */ /* 0x000fca0000000000 */
[----:B------:R-:W-:-:S04]  /*0180*/  LOP3.LUT R2, R2, 0x7f800000, RZ, 0xc0, !PT ;  /* 0x7f80000002027812 */ /* 0x000fc800078ec0ff */
[----:B------:R-:W-:-:S13]  /*0190*/  ISETP.GT.U32.AND P0, PT, R2, 0x1ffffff, PT ;  /* 0x01ffffff0200780c */ /* 0x000fda0003f04070 */
[----:B------:R-:W-:Y:S05]  /*01a0*/  @P0 BRA `(.L_x_57) ;  /* 0x00000000000c0947 */ /* 0x000fea0003800000 */
[----:B------:R-:W-:-:S07]  /*01b0*/  MOV R4, 0x1d0 ;  /* 0x000001d000047802 */ /* 0x000fce0000000f00 */
[----:B------:R-:W-:Y:S05]  /*01c0*/  CALL.REL.NOINC `($__internal_2_$__cuda_sm20_rcp_rn_f32_slowpath) ;  /* 0x0000000000287944 */ /* 0x000fea0003c00000 */
[----:B------:R-:W-:Y:S05]  /*01d0*/  BRA `(.L_x_58) ;  /* 0x0000000000107947 */ /* 0x000fea0003800000 */
.L_x_57:
[----:B------:R-:W0:Y:S02]  /*01e0*/  MUFU.RCP R7, R0 ;  /* 0x0000000000077308 */ /* 0x000e240000001000 */
[----:B0-----:R-:W-:-:S04]  /*01f0*/  FFMA R2, R0, R7, -1 ;  /* 0xbf80000000027423 */ /* 0x001fc80000000007 */
[----:B------:R-:W-:-:S04]  /*0200*/  FADD.FTZ R2, -R2, -RZ ;  /* 0x800000ff02027221 */ /* 0x000fc80000010100 */
[----:B------:R-:W-:-:S07]  /*0210*/  FFMA R7, R7, R2, R7 ;  /* 0x0000000207077223 */ /* 0x000fce0000000007 */
.L_x_58:
[----:B------:R-:W-:Y:S05]  /*0220*/  BSYNC.RECONVERGENT B0 ;  /* 0x0000000000007941 */ /* 0x000fea0003800200 */
.L_x_56:
[----:B------:R-:W0:Y:S02]  /*0230*/  LDC.64 R4, c[0x0][0x388] ;  /* 0x0000e200ff047b82 */ /* 0x000e240000000a00 */
[----:B0-----:R-:W-:-:S05]  /*0240*/  IMAD.WIDE R2, R3, 0x4, R4 ;  /* 0x0000000403027825 */ /* 0x001fca00078e0204 */
[----:B------:R-:W-:Y:S01]  /*0250*/  STG.E desc[UR4][R2.64], R7 ;  /* 0x0000000702007986 */ /* 0x000fe2000c101904 */
[----:B------:R-:W-:Y:S05]  /*0260*/  EXIT ;  /* 0x000000000000794d */ /* 0x000fea0003800000 */
        .weak           $__internal_2_$__cuda_sm20_rcp_rn_f32_slowpath
        .type           $__internal_2_$__cuda_sm20_rcp_rn_f32_slowpath,@function
        .size           $__internal_2_$__cuda_sm20_rcp_rn_f32_slowpath,(.L_x_85 - $__internal_2_$__cuda_sm20_rcp_rn_f32_slowpath)
$__internal_2_$__cuda_sm20_rcp_rn_f32_slowpath:
[----:B------:R-:W-:Y:S01]  /*0270*/  IMAD.SHL.U32 R2, R0, 0x2, RZ ;  /* 0x0000000200027824 */ /* 0x000fe200078e00ff */
[----:B------:R-:W-:Y:S04]  /*0280*/  BSSY.RECONVERGENT B1, `(.L_x_59) ;  /* 0x0000030000017945 */ /* 0x000fe80003800200 */
[----:B------:R-:W-:-:S04]  /*0290*/  SHF.R.U32.HI R2, RZ, 0x18, R2 ;  /* 0x00000018ff027819 */ /* 0x000fc80000011602 */
[----:B------:R-:W-:-:S13]  /*02a0*/  ISETP.NE.U32.AND P0, PT, R2, RZ, PT ;  /* 0x000000ff0200720c */ /* 0x000fda0003f05070 */
[----:B------:R-:W-:Y:S05]  /*02b0*/  @P0 BRA `(.L_x_60) ;  /* 0x0000000000280947 */ /* 0x000fea0003800000 */
[----:B------:R-:W-:-:S04]  /*02c0*/  SHF.L.U32 R2, R0, 0x1, RZ ;  /* 0x0000000100027819 */ /* 0x000fc800000006ff */
[----:B------:R-:W-:-:S13]  /*02d0*/  ISETP.NE.AND P0, PT, R2, RZ, PT ;  /* 0x000000ff0200720c */ /* 0x000fda0003f05270 */
[----:B------:R-:W-:Y:S01]  /*02e0*/  @P0 FFMA R6, R0, 1.84467440737095516160e+19, RZ ;  /* 0x5f80000000060823 */ /* 0x000fe200000000ff */
[----:B------:R-:W-:Y:S08]  /*02f0*/  @!P0 MUFU.RCP R5, R0 ;  /* 0x0000000000058308 */ /* 0x000ff00000001000 */
[----:B------:R-:W0:Y:S02]  /*0300*/  @P0 MUFU.RCP R7, R6 ;  /* 0x0000000600070308 */ /* 0x000e240000001000 */
[----:B0-----:R-:W-:-:S04]  /*0310*/  @P0 FFMA R2, R6, R7, -1 ;  /* 0xbf80000006020423 */ /* 0x001fc80000000007 */
[----:B------:R-:W-:-:S04]  /*0320*/  @P0 FADD.FTZ R2, -R2, -RZ ;  /* 0x800000ff02020221 */ /* 0x000fc80000010100 */
[----:B------:R-:W-:-:S04]  /*0330*/  @P0 FFMA R2, R7, R2, R7 ;  /* 0x0000000207020223 */ /* 0x000fc80000000007 */
[----:B------:R-:W-:Y:S01]  /*0340*/  @P0 FFMA R5, R2, 1.84467440737095516160e+19, RZ ;  /* 0x5f80000002050823 */ /* 0x000fe200000000ff */
[----:B------:R-:W-:Y:S06]  /*0350*/  BRA `(.L_x_61) ;  /* 0x0000000000887947 */ /* 0x000fec0003800000 */
.L_x_60:
[----:B------:R-:W-:-:S05]  /*0360*/  VIADD R5, R2, 0xffffff03 ;  /* 0xffffff0302057836 */ /* 0x000fca0000000000 */
[----:B------:R-:W-:-:S13]  /*0370*/  ISETP.GT.U32.AND P0, PT, R5, 0x1, PT ;  /* 0x000000010500780c */ /* 0x000fda0003f04070 */
[----:B------:R-:W-:Y:S05]  /*0380*/  @P0 BRA `(.L_x_62) ;  /* 0x0000000000780947 */ /* 0x000fea0003800000 */
[----:B------:R-:W-:Y:S01]  /*0390*/  LOP3.LUT R6, R0, 0x7fffff, RZ, 0xc0, !PT ;  /* 0x007fffff00067812 */ /* 0x000fe200078ec0ff */
[----:B------:R-:W-:-:S03]  /*03a0*/  IMAD.MOV.U32 R10, RZ, RZ, 0x3 ;  /* 0x00000003ff0a7424 */ /* 0x000fc600078e00ff */
[----:B------:R-:W-:Y:S02]  /*03b0*/  LOP3.LUT R6, R6, 0x3f800000, RZ, 0xfc, !PT ;  /* 0x3f80000006067812 */ /* 0x000fe400078efcff */
[----:B------:R-:W-:Y:S02]  /*03c0*/  SHF.L.U32 R11, R10, R5, RZ ;  /* 0x000000050a0b7219 */ /* 0x000fe400000006ff */
[----:B------:R-:W0:Y:S02]  /*03d0*/  MUFU.RCP R7, R6 ;  /* 0x0000000600077308 */ /* 0x000e240000001000 */
[----:B0-----:R-:W-:-:S04]  /*03e0*/  FFMA R8, R6, R7, -1 ;  /* 0xbf80000006087423 */ /* 0x001fc80000000007 */
[----:B------:R-:W-:-:S04]  /*03f0*/  FADD.FTZ R8, -R8, -RZ ;  /* 0x800000ff08087221 */ /* 0x000fc80000010100 */
[CCC-:B------:R-:W-:Y:S01]  /*0400*/  FFMA.RM R9, R7.reuse, R8.reuse, R7.reuse ;  /* 0x0000000807097223 */ /* 0x1c0fe20000004007 */
[----:B------:R-:W-:-:S04]  /*0410*/  FFMA.RP R8, R7, R8, R7 ;  /* 0x0000000807087223 */ /* 0x000fc80000008007 */
[C---:B------:R-:W-:Y:S02]  /*0420*/  LOP3.LUT R7, R9.reuse, 0x7fffff, RZ, 0xc0, !PT ;  /* 0x007fffff09077812 */ /* 0x040fe400078ec0ff */
[----:B------:R-:W-:Y:S02]  /*0430*/  FSETP.NEU.FTZ.AND P0, PT, R9, R8, PT ;  /* 0x000000080900720b */ /* 0x000fe40003f1d000 */
[----:B------:R-:W-:Y:S02]  /*0440*/  LOP3.LUT R8, R7, 0x800000, RZ, 0xfc, !PT ;  /* 0x0080000007087812 */ /* 0x000fe400078efcff */
[----:B------:R-:W-:Y:S02]  /*0450*/  SEL R7, RZ, 0xffffffff, !P0 ;  /* 0xffffffffff077807 */ /* 0x000fe40004000000 */
[----:B------:R-:W-:Y:S02]  /*0460*/  LOP3.LUT R6, R11, R8, RZ, 0xc0, !PT ;  /* 0x000000080b067212 */ /* 0x000fe400078ec0ff */
[----:B------:R-:W-:-:S02]  /*0470*/  IADD3 R7, PT, PT, -R7, RZ, RZ ;  /* 0x000000ff07077210 */ /* 0x000fc40007ffe1ff */
[-C--:B------:R-:W-:Y:S02]  /*0480*/  SHF.R.U32.HI R6, RZ, R5.reuse, R6 ;  /* 0x00000005ff067219 */ /* 0x080fe40000011606 */
[----:B------:R-:W-:Y:S02]  /*0490*/  LOP3.LUT P1, RZ, R7, R5, R8, 0xf8, !PT ;  /* 0x0000000507ff7212 */ /* 0x000fe4000782f808 */
[C---:B------:R-:W-:Y:S02]  /*04a0*/  LOP3.LUT P0, RZ, R6.reuse, 0x1, RZ, 0xc0, !PT ;  /* 0x0000000106ff7812 */ /* 0x040fe4000780c0ff */
[----:B------:R-:W-:-:S04]  /*04b0*/  LOP3.LUT P2, RZ, R6, 0x2, RZ, 0xc0, !PT ;  /* 0x0000000206ff7812 */ /* 0x000fc8000784c0ff */
[----:B------:R-:W-:Y:S02]  /*04c0*/  PLOP3.LUT P0, PT, P0, P1, P2, 0xe0, 0x0 ;  /* 0x000000000000781c */ /* 0x000fe40000703c20 */
[----:B------:R-:W-:Y:S02]  /*04d0*/  LOP3.LUT P1, RZ, R0, 0x7fffff, RZ, 0xc0, !PT ;  /* 0x007fffff00ff7812 */ /* 0x000fe4000782c0ff */
[----:B------:R-:W-:-:S05]  /*04e0*/  SEL R5, RZ, 0x1, !P0 ;  /* 0x00000001ff057807 */ /* 0x000fca0004000000 */
[----:B------:R-:W-:-:S05]  /*04f0*/  IMAD.MOV R5, RZ, RZ, -R5 ;  /* 0x000000ffff057224 */ /* 0x000fca00078e0a05 */
[----:B------:R-:W-:Y:S02]  /*0500*/  ISETP.GE.AND P0, PT, R5, RZ, PT ;  /* 0x000000ff0500720c */ /* 0x000fe40003f06270 */
[----:B------:R-:W-:-:S04]  /*0510*/  IADD3 R5, PT, PT, R2, -0xfc, RZ ;  /* 0xffffff0402057810 */ /* 0x000fc80007ffe0ff */
[----:B------:R-:W-:-:S07]  /*0520*/  SHF.R.U32.HI R5, RZ, R5, R8 ;  /* 0x00000005ff057219 */ /* 0x000fce0000011608 */
[----:B------:R-:W-:-:S05]  /*0530*/  @!P0 VIADD R5, R5, 0x1 ;  /* 0x0000000105058836 */ /* 0x000fca0000000000 */
[----:B------:R-:W-:-:S04]  /*0540*/  @!P1 SHF.L.U32 R5, R5, 0x1, RZ ;  /* 0x0000000105059819 */ /* 0x000fc800000006ff */
[----:B------:R-:W-:Y:S01]  /*0550*/  LOP3.LUT R5, R5, 0x80000000, R0, 0xf8, !PT ;  /* 0x8000000005057812 */ /* 0x000fe200078ef800 */
[----:B------:R-:W-:Y:S06]  /*0560*/  BRA `(.L_x_61) ;  /* 0x0000000000047947 */ /* 0x000fec0003800000 */
.L_x_62:
[----:B------:R0:W1:Y:S02]  /*0570*/  MUFU.RCP R5, R0 ;  /* 0x0000000000057308 */ /* 0x0000640000001000 */
.L_x_61:
[----:B------:R-:W-:Y:S05]  /*0580*/  BSYNC.RECONVERGENT B1 ;  /* 0x0000000000017941 */ /* 0x000fea0003800200 */
.L_x_59:
[----:B-1----:R-:W-:Y:S02]  /*0590*/  IMAD.MOV.U32 R7, RZ, RZ, R5 ;  /* 0x000000ffff077224 */ /* 0x002fe400078e0005 */
[----:B------:R-:W-:-:S04]  /*05a0*/  HFMA2 R5, -RZ, RZ, 0, 0 ;  /* 0x00000000ff057431 */ /* 0x000fc800000001ff */
[----:B0-----:R-:W-:Y:S05]  /*05b0*/  RET.REL.NODEC R4 `(sigmoid_f32) ;  /* 0xfffffff804907950 */ /* 0x001fea0003c3ffff */
.L_x_63:
        /* <DEDUP_REMOVED lines=12> */
.L_x_85:


//--------------------- .text.gelu_f32            --------------------------
	.section	.text.gelu_f32,"ax",@progbits
	.align	128
        .global         gelu_f32
        .type           gelu_f32,@function
        .size           gelu_f32,(.L_x_93 - gelu_f32)
        .other          gelu_f32,@"STO_CUDA_ENTRY STV_DEFAULT"
gelu_f32:
.text.gelu_f32:
        /* <DEDUP_REMOVED lines=10> */
[----:B0-----:R-:W-:-:S05]  /*00a0*/  IMAD.WIDE R2, R5, 0x4, R2 ;  /* 0x0000000405027825 */ /* 0x001fca00078e0202 */
[----:B-1----:R0:W2:Y:S01]  /*00b0*/  LDG.E R4, desc[UR4][R2.64] ;  /* 0x0000000402047981 */ /* 0x0020a2000c1e1900 */
[----:B------:R-:W-:Y:S01]  /*00c0*/  MOV R10, 0x3c80f082 ;  /* 0x3c80f082000a7802 */ /* 0x000fe20000000f00 */
[----:B------:R-:W-:Y:S01]  /*00d0*/  HFMA2 R11, -RZ, RZ, 1.875, 0 ;  /* 0x3f800000ff0b7431 */ /* 0x000fe200000001ff */
[----:B0-----:R-:W0:Y:S02]  /*00e0*/  LDC.64 R2, c[0x0][0x388] ;  /* 0x0000e200ff027b82 */ /* 0x001e240000000a00 */
[----:B0-----:R-:W-:-:S04]  /*00f0*/  IMAD.WIDE R2, R5, 0x4, R2 ;  /* 0x0000000405027825 */ /* 0x001fc800078e0202 */
[----:B--2---:R-:W-:-:S04]  /*0100*/  FMUL R7, R4, R4 ;  /* 0x0000000404077220 */ /* 0x004fc80000400000 */
[----:B------:R-:W-:-:S04]  /*0110*/  FMUL R7, R4, R7 ;  /* 0x0000000704077220 */ /* 0x000fc80000400000 */
[----:B------:R-:W-:Y:S01]  /*0120*/  FFMA R7, R7, 0.044714998453855514526, R4 ;  /* 0x3d37271307077823 */ /* 0x000fe20000000004 */
[----:B------:R-:W-:-:S03]  /*0130*/  FMUL R4, R4, 0.5 ;  /* 0x3f00000004047820 */ /* 0x000fc60000400000 */
[----:B------:R-:W-:-:S04]  /*0140*/  FMUL R7, R7, 0.79788458347320556641 ;  /* 0x3f4c422a07077820 */ /* 0x000fc80000400000 */
[C---:B------:R-:W-:Y:S01]  /*0150*/  FMUL R0, |R7|.reuse, 2.8853900432586669922 ;  /* 0x4038aa3b07007820 */ /* 0x040fe20000400200 */
        /* <DEDUP_REMOVED lines=13> */
[----:B------:R-:W-:-:S04]  /*0230*/  @!P1 FFMA R8, R7, R0, R7 ;  /* 0x0000000007089223 */ /* 0x000fc80000000007 */
[----:B------:R-:W-:-:S04]  /*0240*/  FADD R7, R8, 1 ;  /* 0x3f80000008077421 */ /* 0x000fc80000000000 */
[----:B------:R-:W-:-:S05]  /*0250*/  FMUL R7, R4, R7 ;  /* 0x0000000704077220 */ /* 0x000fca0000400000 */
[----:B------:R-:W-:Y:S01]  /*0260*/  STG.E desc[UR4][R2.64], R7 ;  /* 0x0000000702007986 */ /* 0x000fe2000c101904 */
[----:B------:R-:W-:Y:S05]  /*0270*/  EXIT ;  /* 0x000000000000794d */ /* 0x000fea0003800000 */
.L_x_64:
        /* <DEDUP_REMOVED lines=16> */
.L_x_93:


//--------------------- .text.relu_f32            --------------------------
	.section	.text.relu_f32,"ax",@progbits
	.align	128
        .global         relu_f32
        .type           relu_f32,@function
        .size           relu_f32,(.L_x_94 - relu_f32)
        .other          relu_f32,@"STO_CUDA_ENTRY STV_DEFAULT"
relu_f32:
.text.relu_f32:
        /* <DEDUP_REMOVED lines=11> */
[----:B0-----:R-:W-:-:S06]  /*00b0*/  IMAD.WIDE R2, R7, 0x4, R2 ;  /* 0x0000000407027825 */ /* 0x001fcc00078e0202 */
[----:B-1----:R-:W3:Y:S01]  /*00c0*/  LDG.E R2, desc[UR4][R2.64] ;  /* 0x0000000402027981 */ /* 0x002ee2000c1e1900 */
[----:B--2---:R-:W-:Y:S01]  /*00d0*/  IMAD.WIDE R4, R7, 0x4, R4 ;  /* 0x0000000407047825 */ /* 0x004fe200078e0204 */
[----:B---3--:R-:W-:-:S05]  /*00e0*/  FMNMX R7, RZ, R2, !PT ;  /* 0x00000002ff077209 */ /* 0x008fca0007800000 */
[----:B------:R-:W-:Y:S01]  /*00f0*/  STG.E desc[UR4][R4.64], R7 ;  /* 0x0000000704007986 */ /* 0x000fe2000c101904 */
[----:B------:R-:W-:Y:S05]  /*0100*/  EXIT ;  /* 0x000000000000794d */ /* 0x000fea0003800000 */
.L_x_65:
        /* <DEDUP_REMOVED lines=15> */
.L_x_94:


//--------------------- .text.vectorDiv_f32       --------------------------
	.section	.text.vectorDiv_f32,"ax",@progbits
	.align	128
        .global         vectorDiv_f32
        .type           vectorDiv_f32,@function
        .size           vectorDiv_f32,(.L_x_86 - vectorDiv_f32)
        .other          vectorDiv_f32,@"STO_CUDA_ENTRY STV_DEFAULT"
vectorDiv_f32:
.text.vectorDiv_f32:
        /* <DEDUP_REMOVED lines=12> */
[----:B-1----:R-:W3:Y:S01]  /*00c0*/  LDG.E R3, desc[UR4][R6.64] ;  /* 0x0000000406037981 */ /* 0x002ee2000c1e1900 */
[----:B--2---:R-:W-:-:S05]  /*00d0*/  IMAD.WIDE R4, R2, 0x4, R4 ;  /* 0x0000000402047825 */ /* 0x004fca00078e0204 */
[----:B------:R-:W2:Y:S01]  /*00e0*/  LDG.E R0, desc[UR4][R4.64] ;  /* 0x0000000404007981 */ /* 0x000ea2000c1e1900 */
[----:B------:R-:W-:Y:S01]  /*00f0*/  BSSY.RECONVERGENT B0, `(.L_x_66) ;  /* 0x000000c000007945 */ /* 0x000fe20003800200 */
[----:B---3--:R-:W0:Y:S08]  /*0100*/  MUFU.RCP R8, R3 ;  /* 0x0000000300087308 */ /* 0x008e300000001000 */
[----:B--2---:R-:W1:Y:S01]  /*0110*/  FCHK P0, R0, R3 ;  /* 0x0000000300007302 */ /* 0x004e620000000000 */
[----:B0-----:R-:W-:-:S04]  /*0120*/  FFMA R9, -R3, R8, 1 ;  /* 0x3f80000003097423 */ /* 0x001fc80000000108 */
[----:B------:R-:W-:-:S04]  /*0130*/  FFMA R9, R8, R9, R8 ;  /* 0x0000000908097223 */ /* 0x000fc80000000008 */
[----:B------:R-:W-:-:S04]  /*0140*/  FFMA R8, R0, R9, RZ ;  /* 0x0000000900087223 */ /* 0x000fc800000000ff */
[----:B------:R-:W-:-:S04]  /*0150*/  FFMA R10, -R3, R8, R0 ;  /* 0x00000008030a7223 */ /* 0x000fc80000000100 */
[----:B------:R-:W-:Y:S01]  /*0160*/  FFMA R9, R9, R10, R8 ;  /* 0x0000000a09097223 */ /* 0x000fe20000000008 */
[----:B-1----:R-:W-:Y:S06]  /*0170*/  @!P0 BRA `(.L_x_67) ;  /* 0x00000000000c8947 */ /* 0x002fec0003800000 */
[----:B------:R-:W-:-:S07]  /*0180*/  MOV R4, 0x1a0 ;  /* 0x000001a000047802 */ /* 0x000fce0000000f00 */
[----:B------:R-:W-:Y:S05]  /*0190*/  CALL.REL.NOINC `($__internal_3_$__cuda_sm3x_div_rn_noftz_f32_slowpath) ;  /* 0x0000000000187944 */ /* 0x000fea0003c00000 */
[----:B------:R-:W-:-:S07]  /*01a0*/  IMAD.MOV.U32 R9, RZ, RZ, R0 ;  /* 0x000000ffff097224 */ /* 0x000fce00078e0000 */
.L_x_67:
[----:B------:R-:W-:Y:S05]  /*01b0*/  BSYNC.RECONVERGENT B0 ;  /* 0x0000000000007941 */ /* 0x000fea0003800200 */
.L_x_66:
[----:B------:R-:W0:Y:S02]  /*01c0*/  LDC.64 R4, c[0x0][0x390] ;  /* 0x0000e400ff047b82 */ /* 0x000e240000000a00 */
[----:B0-----:R-:W-:-:S05]  /*01d0*/  IMAD.WIDE R2, R2, 0x4, R4 ;  /* 0x0000000402027825 */ /* 0x001fca00078e0204 */
[----:B------:R-:W-:Y:S01]  /*01e0*/  STG.E desc[UR4][R2.64], R9 ;  /* 0x0000000902007986 */ /* 0x000fe2000c101904 */
[----:B------:R-:W-:Y:S05]  /*01f0*/  EXIT ;  /* 0x000000000000794d */ /* 0x000fea0003800000 */
        .weak           $__internal_3_$__cuda_sm3x_div_rn_noftz_f32_slowpath
        .type           $__internal_3_$__cuda_sm3x_div_rn_noftz_f32_slowpath,@function
        .size           $__internal_3_$__cuda_sm3x_div_rn_noftz_f32_slowpath,(.L_x_86 - $__internal_3_$__cuda_sm3x_div_rn_noftz_f32_slowpath)
$__internal_3_$__cuda_sm3x_div_rn_noftz_f32_slowpath:
        /* <DEDUP_REMOVED lines=31> */
[----:B------:R-:W-:Y:S02]  /*03f0*/  @P0 IMAD.MOV.U32 R9, RZ, RZ, RZ ;  /* 0x000000ffff090224 */ /* 0x000fe400078e00ff */
[----:B------:R-:W-:Y:S01]  /*0400*/  @!P0 FFMA R7, R0, 1.84467440737095516160e+19, RZ ;  /* 0x5f80000000078823 */ /* 0x000fe200000000ff */
[----:B------:R-:W-:Y:S02]  /*0410*/  @!P0 IMAD.MOV.U32 R9, RZ, RZ, -0x40 ;  /* 0xffffffc0ff098424 */ /* 0x000fe400078e00ff */
[----:B------:R-:W-:Y:S02]  /*0420*/  @!P1 FFMA R8, R3, 1.84467440737095516160e+19, RZ ;  /* 0x5f80000003089823 */ /* 0x000fe400000000ff */
[----:B------:R-:W-:-:S07]  /*0430*/  @!P1 VIADD R9, R9, 0x40 ;  /* 0x0000004009099836 */ /* 0x000fce0000000000 */
.L_x_69:
[----:B------:R-:W-:Y:S01]  /*0440*/  LEA R3, R6, 0xc0800000, 0x17 ;  /* 0xc080000006037811 */ /* 0x000fe200078eb8ff */
[----:B------:R-:W-:Y:S01]  /*0450*/  VIADD R5, R5, 0xffffff81 ;  /* 0xffffff8105057836 */ /* 0x000fe20000000000 */
[----:B------:R-:W-:Y:S03]  /*0460*/  BSSY.RECONVERGENT B2, `(.L_x_74) ;  /* 0x0000035000027945 */ /* 0x000fe60003800200 */
[----:B------:R-:W-:Y:S01]  /*0470*/  IMAD.IADD R3, R8, 0x1, -R3 ;  /* 0x0000000108037824 */ /* 0x000fe200078e0a03 */
[C---:B------:R-:W-:Y:S01]  /*0480*/  IADD3 R6, PT, PT, R5.reuse, 0x7f, -R6 ;  /* 0x0000007f05067810 */ /* 0x040fe20007ffe806 */
[----:B------:R-:W-:Y:S02]  /*0490*/  IMAD R0, R5, -0x800000, R7 ;  /* 0xff80000005007824 */ /* 0x000fe400078e0207 */
[----:B------:R-:W0:Y:S01]  /*04a0*/  MUFU.RCP R8, R3 ;  /* 0x0000000300087308 */ /* 0x000e220000001000 */
[----:B------:R-:W-:Y:S01]  /*04b0*/  FADD.FTZ R11, -R3, -RZ ;  /* 0x800000ff030b7221 */ /* 0x000fe20000010100 */
[----:B------:R-:W-:-:S03]  /*04c0*/  IMAD.IADD R6, R6, 0x1, R9 ;  /* 0x0000000106067824 */ /* 0x000fc600078e0209 */
        /* <DEDUP_REMOVED lines=21> */
[CCC-:B------:R-:W-:Y:S01]  /*0620*/  FFMA.RM R6, R10.reuse, R8.reuse, R7.reuse ;  /* 0x000000080a067223 */ /* 0x1c0fe20000004007 */
[C---:B------:R-:W-:Y:S02]  /*0630*/  ISETP.NE.AND P2, PT, R9.reuse, RZ, PT ;  /* 0x000000ff0900720c */ /* 0x040fe40003f45270 */
[----:B------:R-:W-:Y:S02]  /*0640*/  ISETP.NE.AND P1, PT, R9, RZ, PT ;  /* 0x000000ff0900720c */ /* 0x000fe40003f25270 */
[----:B------:R-:W-:Y:S01]  /*0650*/  LOP3.LUT R5, R3, 0x7fffff, RZ, 0xc0, !PT ;  /* 0x007fffff03057812 */ /* 0x000fe200078ec0ff */
[----:B------:R-:W-:Y:S01]  /*0660*/  FFMA.RP R3, R10, R8, R7 ;  /* 0x000000080a037223 */ /* 0x000fe20000008007 */
[----:B------:R-:W-:Y:S02]  /*0670*/  VIADD R8, R9, 0x20 ;  /* 0x0000002009087836 */ /* 0x000fe40000000000 */
[----:B------:R-:W-:Y:S01]  /*0680*/  LOP3.LUT R5, R5, 0x800000, RZ, 0xfc, !PT ;  /* 0x0080000005057812 */ /* 0x000fe200078efcff */
[----:B------:R-:W-:Y:S01]  /*0690*/  IMAD.MOV R7, RZ, RZ, -R9 ;  /* 0x000000ffff077224 */ /* 0x000fe200078e0a09 */
[----:B------:R-:W-:-:S02]  /*06a0*/  FSETP.NEU.FTZ.AND P0, PT, R3, R6, PT ;  /* 0x000000060300720b */ /* 0x000fc40003f1d000 */
[----:B------:R-:W-:Y:S02]  /*06b0*/  SHF.L.U32 R8, R5, R8, RZ ;  /* 0x0000000805087219 */ /* 0x000fe400000006ff */
[----:B------:R-:W-:Y:S02]  /*06c0*/  SEL R6, R7, RZ, P2 ;  /* 0x000000ff07067207 */ /* 0x000fe40001000000 */
[----:B------:R-:W-:Y:S02]  /*06d0*/  ISETP.NE.AND P1, PT, R8, RZ, P1 ;  /* 0x000000ff0800720c */ /* 0x000fe40000f25270 */
[----:B------:R-:W-:Y:S02]  /*06e0*/  SHF.R.U32.HI R6, RZ, R6, R5 ;  /* 0x00000006ff067219 */ /* 0x000fe40000011605 */
[----:B------:R-:W-:Y:S02]  /*06f0*/  PLOP3.LUT P0, PT, P0, P1, PT, 0xf8, 0x8f ;  /* 0x00000000008f781c */ /* 0x000fe40000703f70 */
[----:B------:R-:W-:-:S02]  /*0700*/  SHF.R.U32.HI R8, RZ, 0x1, R6 ;  /* 0x00000001ff087819 */ /* 0x000fc40000011606 */
[----:B------:R-:W-:-:S04]  /*0710*/  SEL R3, RZ, 0x1, !P0 ;  /* 0x00000001ff037807 */ /* 0x000fc80004000000 */
[----:B------:R-:W-:-:S04]  /*0720*/  LOP3.LUT R3, R3, 0x1, R8, 0xf8, !PT ;  /* 0x0000000103037812 */ /* 0x000fc800078ef808 */
[----:B------:R-:W-:-:S05]  /*0730*/  LOP3.LUT R3, R3, R6, RZ, 0xc0, !PT ;  /* 0x0000000603037212 */ /* 0x000fca00078ec0ff */
[----:B------:R-:W-:-:S05]  /*0740*/  IMAD.IADD R3, R8, 0x1, R3 ;  /* 0x0000000108037824 */ /* 0x000fca00078e0203 */
[----:B------:R-:W-:Y:S01]  /*0750*/  LOP3.LUT R0, R3, R0, RZ, 0xfc, !PT ;  /* 0x0000000003007212 */ /* 0x000fe200078efcff */
[----:B------:R-:W-:Y:S06]  /*0760*/  BRA `(.L_x_77) ;  /* 0x0000000000107947 */ /* 0x000fec0003800000 */
.L_x_76:
[----:B------:R-:W-:-:S04]  /*0770*/  LOP3.LUT R0, R0, 0x80000000, RZ, 0xc0, !PT ;  /* 0x8000000000007812 */ /* 0x000fc800078ec0ff */
[----:B------:R-:W-:Y:S01]  /*0780*/  LOP3.LUT R0, R0, 0x7f800000, RZ, 0xfc, !PT ;  /* 0x7f80000000007812 */ /* 0x000fe200078efcff */
[----:B------:R-:W-:Y:S06]  /*0790*/  BRA `(.L_x_77) ;  /* 0x0000000000047947 */ /* 0x000fec0003800000 */
.L_x_75:
[----:B------:R-:W-:-:S07]  /*07a0*/  IMAD R0, R6, 0x800000, R0 ;  /* 0x0080000006007824 */ /* 0x000fce00078e0200 */
.L_x_77:
[----:B------:R-:W-:Y:S05]  /*07b0*/  BSYNC.RECONVERGENT B2 ;  /* 0x0000000000027941 */ /* 0x000fea0003800200 */
.L_x_74:
[----:B------:R-:W-:Y:S05]  /*07c0*/  BRA `(.L_x_78) ;  /* 0x0000000000207947 */ /* 0x000fea0003800000 */
.L_x_73:
[----:B------:R-:W-:-:S04]  /*07d0*/  LOP3.LUT R0, R8, 0x80000000, R7, 0x48, !PT ;  /* 0x8000000008007812 */ /* 0x000fc800078e4807 */
[----:B------:R-:W-:Y:S01]  /*07e0*/  LOP3.LUT R0, R0, 0x7f800000, RZ, 0xfc, !PT ;  /* 0x7f80000000007812 */ /* 0x000fe200078efcff */
[----:B------:R-:W-:Y:S06]  /*07f0*/  BRA `(.L_x_78) ;  /* 0x0000000000147947 */ /* 0x000fec0003800000 */
.L_x_72:
[----:B------:R-:W-:Y:S01]  /*0800*/  LOP3.LUT R0, R8, 0x80000000, R7, 0x48, !PT ;  /* 0x8000000008007812 */ /* 0x000fe200078e4807 */
[----:B------:R-:W-:Y:S06]  /*0810*/  BRA `(.L_x_78) ;  /* 0x00000000000c7947 */ /* 0x000fec0003800000 */
.L_x_71:
[----:B------:R-:W0:Y:S01]  /*0820*/  MUFU.RSQ R0, -QNAN ;  /* 0xffc0000000007908 */ /* 0x000e220000001400 */
[----:B------:R-:W-:Y:S05]  /*0830*/  BRA `(.L_x_78) ;  /* 0x0000000000047947 */ /* 0x000fea0003800000 */
.L_x_70:
[----:B------:R-:W-:-:S07]  /*0840*/  FADD.FTZ R0, R0, R3 ;  /* 0x0000000300007221 */ /* 0x000fce0000010000 */
.L_x_78:
[----:B------:R-:W-:Y:S05]  /*0850*/  BSYNC.RECONVERGENT B1 ;  /* 0x0000000000017941 */ /* 0x000fea0003800200 */
.L_x_68:
[----:B------:R-:W-:-:S04]  /*0860*/  IMAD.MOV.U32 R5, RZ, RZ, 0x0 ;  /* 0x00000000ff057424 */ /* 0x000fc800078e00ff */
[----:B0-----:R-:W-:Y:S05]  /*0870*/  RET.REL.NODEC R4 `(vectorDiv_f32) ;  /* 0xfffffff404e07950 */ /* 0x001fea0003c3ffff */
.L_x_79:
        /* <DEDUP_REMOVED lines=16> */
.L_x_86:


//--------------------- .text.vectorSub_f32       --------------------------
	.section	.text.vectorSub_f32,"ax",@progbits
	.align	128
        .global         vectorSub_f32
        .type           vectorSub_f32,@function
        .size           vectorSub_f32,(.L_x_96 - vectorSub_f32)
        .other          vectorSub_f32,@"STO_CUDA_ENTRY STV_DEFAULT"
vectorSub_f32:
.text.vectorSub_f32:
        /* <DEDUP_REMOVED lines=10> */
[----:B------:R-:W2:Y:S08]  /*00a0*/  LDC.64 R4, c[0x0][0x388] ;  /* 0x0000e200ff047b82 */ /* 0x000eb00000000a00 */
[----:B------:R-:W3:Y:S01]  /*00b0*/  LDC.64 R6, c[0x0][0x390] ;  /* 0x0000e400ff067b82 */ /* 0x000ee20000000a00 */
[----:B0-----:R-:W-:-:S06]  /*00c0*/  IMAD.WIDE R2, R9, 0x4, R2 ;  /* 0x0000000409027825 */ /* 0x001fcc00078e0202 */
[----:B-1----:R-:W4:Y:S01]  /*00d0*/  LDG.E R2, desc[UR4][R2.64] ;  /* 0x0000000402027981 */ /* 0x002f22000c1e1900 */
[----:B--2---:R-:W-:-:S06]  /*00e0*/  IMAD.WIDE R4, R9, 0x4, R4 ;  /* 0x0000000409047825 */ /* 0x004fcc00078e0204 */
[----:B------:R-:W4:Y:S01]  /*00f0*/  LDG.E R5, desc[UR4][R4.64] ;  /* 0x0000000404057981 */ /* 0x000f22000c1e1900 */
[----:B---3--:R-:W-:-:S04]  /*0100*/  IMAD.WIDE R6, R9, 0x4, R6 ;  /* 0x0000000409067825 */ /* 0x008fc800078e0206 */
[----:B----4-:R-:W-:-:S05]  /*0110*/  FADD R9, R2, -R5 ;  /* 0x8000000502097221 */ /* 0x010fca0000000000 */
[----:B------:R-:W-:Y:S01]  /*0120*/  STG.E desc[UR4][R6.64], R9 ;  /* 0x0000000906007986 */ /* 0x000fe2000c101904 */
[----:B------:R-:W-:Y:S05]  /*0130*/  EXIT ;  /* 0x000000000000794d */ /* 0x000fea0003800000 */
.L_x_80:
        /* <DEDUP_REMOVED lines=12> */
.L_x_96:


//--------------------- .text.vectorMul_f32       --------------------------
	.section	.text.vectorMul_f32,"ax",@progbits
	.align	128
        .global         vectorMul_f32
        .type           vectorMul_f32,@function
        .size           vectorMul_f32,(.L_x_97 - vectorMul_f32)
        .other          vectorMul_f32,@"STO_CUDA_ENTRY STV_DEFAULT"
vectorMul_f32:
.text.vectorMul_f32:
        /* <DEDUP_REMOVED lines=17> */
[----:B----4-:R-:W-:-:S05]  /*0110*/  FMUL R9, R2, R5 ;  /* 0x0000000502097220 */ /* 0x010fca0000400000 */
[----:B------:R-:W-:Y:S01]  /*0120*/  STG.E desc[UR4][R6.64], R9 ;  /* 0x0000000906007986 */ /* 0x000fe2000c101904 */
[----:B------:R-:W-:Y:S05]  /*0130*/  EXIT ;  /* 0x000000000000794d */ /* 0x000fea0003800000 */
.L_x_81:
        /* <DEDUP_REMOVED lines=12> */
.L_x_97:


//--------------------- .text.vectorAdd_f32       --------------------------
	.section	.text.vectorAdd_f32,"ax",@progbits
	.align	128
        .global         vectorAdd_f32
        .type           vectorAdd_f32,@function
        .size           vectorAdd_f32,(.L_x_98 - vectorAdd_f32)
        .other          vectorAdd_f32,@"STO_CUDA_ENTRY STV_DEFAULT"
vectorAdd_f32:
.text.vectorAdd_f32:
        /* <DEDUP_REMOVED lines=17> */
[----:B----4-:R-:W-:-:S05]  /*0110*/  FADD R9, R2, R5 ;  /* 0x0000000502097221 */ /* 0x010fca0000000000 */
[----:B------:R-:W-:Y:S01]  /*0120*/  STG.E desc[UR4][R6.64], R9 ;  /* 0x0000000906007986 */ /* 0x000fe2000c101904 */
[----:B------:R-:W-:Y:S05]  /*0130*/  EXIT ;  /* 0x000000000000794d */ /* 0x000fea0003800000 */
.L_x_82:
        /* <DEDUP_REMOVED lines=12> */
.L_x_98:


//--------------------- .nv.shared.scaled_dot_product_attention_f32 --------------------------
	.section	.nv.shared.scaled_dot_product_attention_f32,"aw",@nobits
	.sectionflags	@""
	.align	16
	.zero		1024


//--------------------- .nv.shared.reserved.0     --------------------------
	.section	.nv.shared.reserved.0,"aw",@nobits
	.weak		__nv_reservedSMEM_offset_0_alias
	.size		__nv_reservedSMEM_offset_0_alias, 0, 64
	.other		__nv_reservedSMEM_offset_0_alias,@"STO_CUDA_RESERVED_SHARED STV_DEFAULT"
__nv_reservedSMEM_offset_0_alias:
	.zero		0
	.zero		64


//--------------------- .nv.shared.embedding_lookup_f32 --------------------------
	.section	.nv.shared.embedding_lookup_f32,"aw",@nobits
	.sectionflags	@""
	.align	16
	.zero		1024


//--------------------- .nv.shared.layernorm_f32  --------------------------
	.section	.nv.shared.layernorm_f32,"aw",@nobits
	.sectionflags	@""
	.align	16
	.zero		1024


//--------------------- .nv.shared.softmax_f32    --------------------------
	.section	.nv.shared.softmax_f32,"aw",@nobits
	.sectionflags	@""
	.align	16
	.zero		1024


//--------------------- .nv.shared.tanh_f32       --------------------------
	.section	.nv.shared.tanh_f32,"aw",@nobits
	.sectionflags	@""
	.align	16
	.zero		1024


//--------------------- .nv.shared.sigmoid_f32    --------------------------
	.section	.nv.shared.sigmoid_f32,"aw",@nobits
	.sectionflags	@""
	.align	16
	.zero		1024


//--------------------- .nv.shared.gelu_f32       --------------------------
	.section	.nv.shared.gelu_f32,"aw",@nobits
	.sectionflags	@""
	.align	16
	.zero		1024


//--------------------- .nv.shared.relu_f32       --------------------------
	.section	.nv.shared.relu_f32,"aw",@nobits
	.sectionflags	@""
	.align	16
	.zero		1024


//--------------------- .nv.shared.vectorDiv_f32  --------------------------
	.section	.nv.shared.vectorDiv_f32,"aw",@nobits
	.sectionflags	@""
	.align	16
	.zero		1024


//--------------------- .nv.shared.vectorSub_f32  --------------------------
	.section	.nv.shared.vectorSub_f32,"aw",@nobits
	.sectionflags	@""
	.align	16
	.zero		1024


//--------------------- .nv.shared.vectorMul_f32  --------------------------
	.section	.nv.shared.vectorMul_f32,"aw",@nobits
	.sectionflags	@""
	.align	16
	.zero		1024


//--------------------- .nv.shared.vectorAdd_f32  --------------------------
	.section	.nv.shared.vectorAdd_f32,"aw",@nobits
	.sectionflags	@""
	.align	16
	.zero		1024


//--------------------- .nv.constant0.scaled_dot_product_attention_f32 --------------------------
	.section	.nv.constant0.scaled_dot_product_attention_f32,"a",@progbits
	.sectionflags	@""
	.align	4
.nv.constant0.scaled_dot_product_attention_f32:
	.zero		952


//--------------------- .nv.constant0.embedding_lookup_f32 --------------------------
	.section	.nv.constant0.embedding_lookup_f32,"a",@progbits
	.sectionflags	@""
	.align	4
.nv.constant0.embedding_lookup_f32:
	.zero		936


//--------------------- .nv.constant0.layernorm_f32 --------------------------
	.section	.nv.constant0.layernorm_f32,"a",@progbits
	.sectionflags	@""
	.align	4
.nv.constant0.layernorm_f32:
	.zero		940


//--------------------- .nv.constant0.softmax_f32 --------------------------
	.section	.nv.constant0.softmax_f32,"a",@progbits
	.sectionflags	@""
	.align	4
.nv.constant0.softmax_f32:
	.zero		920


//--------------------- .nv.constant0.tanh_f32    --------------------------
	.section	.nv.constant0.tanh_f32,"a",@progbits
	.sectionflags	@""
	.align	4
.nv.constant0.tanh_f32:
	.zero		916


//--------------------- .nv.constant0.sigmoid_f32 --------------------------
	.section	.nv.constant0.sigmoid_f32,"a",@progbits
	.sectionflags	@""
	.align	4
.nv.constant0.sigmoid_f32:
	.zero		916


//--------------------- .nv.constant0.gelu_f32    --------------------------
	.section	.nv.constant0.gelu_f32,"a",@progbits
	.sectionflags	@""
	.align	4
.nv.constant0.gelu_f32:
	.zero		916


//--------------------- .nv.constant0.relu_f32    --------------------------
	.section	.nv.constant0.relu_f32,"a",@progbits
	.sectionflags	@""
	.align	4
.nv.constant0.relu_f32:
	.zero		916


//--------------------- .nv.constant0.vectorDiv_f32 --------------------------
	.section	.nv.constant0.vectorDiv_f32,"a",@progbits
	.sectionflags	@""
	.align	4
.nv.constant0.vectorDiv_f32:
	.zero		924


//--------------------- .nv.constant0.vectorSub_f32 --------------------------
	.section	.nv.constant0.vectorSub_f32,"a",@progbits
	.sectionflags	@""
	.align	4
.nv.constant0.vectorSub_f32:
	.zero		924


//--------------------- .nv.constant0.vectorMul_f32 --------------------------
	.section	.nv.constant0.vectorMul_f32,"a",@progbits
	.sectionflags	@""
	.align	4
.nv.constant0.vectorMul_f32:
	.zero		924


//--------------------- .nv.constant0.vectorAdd_f32 --------------------------
	.section	.nv.constant0.vectorAdd_f32,"a",@progbits
	.sectionflags	@""
	.align	4
.nv.constant0.vectorAdd_f32:
	.zero		924


//--------------------- SYMBOLS --------------------------

	.type		.nv.reservedSmem.offset0,@object
	.size		.nv.reservedSmem.offset0,0x4
	.type		.nv.reservedSmem.cap,@object
	.size		.nv.reservedSmem.cap,0x4
